	.target	sm_90a

	.elftype	@"ET_EXEC"


//--------------------- .note.nv.tkinfo           --------------------------
	.section	.note.nv.tkinfo,"",@"SHT_NOTE"
	.sectionflags	@"SHF_NOTE_NV_TKINFO"
	.tkinfo
        /*0018*/ 	.word	0x00000002
        /*0030*/ 	.string	""
        /*0030*/ 	.string	"ptxas"
        /*0030*/ 	.string	"Cuda compilation tools, release 13.0, V13.0.88"
        /*0030*/ 	.string	"Build cuda_13.0.r13.0/compiler.36424714_0"
        /*0030*/ 	.string	"-arch sm_90a -m 64 "



//--------------------- .note.nv.cuinfo           --------------------------
	.section	.note.nv.cuinfo,"",@"SHT_NOTE"
	.sectionflags	@"SHF_NOTE_NV_CUINFO"
        /*0018*/ 	.short	0x0002
        /*001a*/ 	.short	0x005a
        /*001c*/ 	.short	0x0082
	.zero		2


//--------------------- .nv.info                  --------------------------
	.section	.nv.info,"",@"SHT_CUDA_INFO"
	.align	4


	//----- nvinfo : EIATTR_REGCOUNT
	.align		4
        /*0000*/ 	.byte	0x04, 0x2f
        /*0002*/ 	.short	(.L_15 - .L_14)
	.align		4
.L_14:
        /*0004*/ 	.word	index@(_ZN7cutlass13device_kernelINS_4gemm6kernel13GemmUniversalIN4cute5tupleIJiiiiEEENS1_10collective13CollectiveMmaINS1_34MainloopSm90TmaGmmaWarpSpecializedILi4ENS5_IJNS4_1CILi1EEESB_SB_EEENS1_32KernelTmaWarpSpecializedPingpongEEENS5_IJNSA_ILi64EEESF_SF_EEENS_10bfloat16_tENS5_IJlSB_lEEESH_SI_NS4_8TiledMMAINS4_8MMA_AtomIJNS4_4SM904GMMA27MMA_64x64x16_F32BF16BF16_SSILNSM_5MajorE0ELSO_0ELNSM_7ScaleInE1ELSP_1EEEEEENS4_6LayoutISC_NS5_IJNSA_ILi0EEEST_ST_EEEEENS5_IJNS4_10UnderscoreESW_SW_EEEEENS4_13SM90_TMA_LOADENS4_14ComposedLayoutINS4_7SwizzleILi3ELi4ELi3EEENS4_18smem_ptr_flag_bitsILi16EEENSS_INS5_IJNSA_ILi8EEESF_EEENS5_IJSF_SB_EEEEEEEvNS4_8identityESZ_S19_vS1A_EENS_8epilogue10collective6detail29Sm90TmaWarpSpecializedAdapterINS1D_15DefaultEpilogueISH_SI_SI_NS1C_6thread17LinearCombinationISH_Li1EffLNS1H_9ScaleType4KindE0ELNS_15FloatRoundStyleE2ESH_EENS1_15EpilogueDefaultEEEEEvvEEEEvNT_6ParamsE)
        /*0008*/ 	.word	0x000000a8


	//----- nvinfo : EIATTR_FRAME_SIZE
	.align		4
.L_15:
        /*000c*/ 	.byte	0x04, 0x11
        /*000e*/ 	.short	(.L_17 - .L_16)
	.align		4
.L_16:
        /*0010*/ 	.word	index@(_ZN7cutlass13device_kernelINS_4gemm6kernel13GemmUniversalIN4cute5tupleIJiiiiEEENS1_10collective13CollectiveMmaINS1_34MainloopSm90TmaGmmaWarpSpecializedILi4ENS5_IJNS4_1CILi1EEESB_SB_EEENS1_32KernelTmaWarpSpecializedPingpongEEENS5_IJNSA_ILi64EEESF_SF_EEENS_10bfloat16_tENS5_IJlSB_lEEESH_SI_NS4_8TiledMMAINS4_8MMA_AtomIJNS4_4SM904GMMA27MMA_64x64x16_F32BF16BF16_SSILNSM_5MajorE0ELSO_0ELNSM_7ScaleInE1ELSP_1EEEEEENS4_6LayoutISC_NS5_IJNSA_ILi0EEEST_ST_EEEEENS5_IJNS4_10UnderscoreESW_SW_EEEEENS4_13SM90_TMA_LOADENS4_14ComposedLayoutINS4_7SwizzleILi3ELi4ELi3EEENS4_18smem_ptr_flag_bitsILi16EEENSS_INS5_IJNSA_ILi8EEESF_EEENS5_IJSF_SB_EEEEEEEvNS4_8identityESZ_S19_vS1A_EENS_8epilogue10collective6detail29Sm90TmaWarpSpecializedAdapterINS1D_15DefaultEpilogueISH_SI_SI_NS1C_6thread17LinearCombinationISH_Li1EffLNS1H_9ScaleType4KindE0ELNS_15FloatRoundStyleE2ESH_EENS1_15EpilogueDefaultEEEEEvvEEEEvNT_6ParamsE)
        /*0014*/ 	.word	0x00000000


	//----- nvinfo : EIATTR_MIN_STACK_SIZE
	.align		4
.L_17:
        /*0018*/ 	.byte	0x04, 0x12
        /*001a*/ 	.short	(.L_19 - .L_18)
	.align		4
.L_18:
        /*001c*/ 	.word	index@(_ZN7cutlass13device_kernelINS_4gemm6kernel13GemmUniversalIN4cute5tupleIJiiiiEEENS1_10collective13CollectiveMmaINS1_34MainloopSm90TmaGmmaWarpSpecializedILi4ENS5_IJNS4_1CILi1EEESB_SB_EEENS1_32KernelTmaWarpSpecializedPingpongEEENS5_IJNSA_ILi64EEESF_SF_EEENS_10bfloat16_tENS5_IJlSB_lEEESH_SI_NS4_8TiledMMAINS4_8MMA_AtomIJNS4_4SM904GMMA27MMA_64x64x16_F32BF16BF16_SSILNSM_5MajorE0ELSO_0ELNSM_7ScaleInE1ELSP_1EEEEEENS4_6LayoutISC_NS5_IJNSA_ILi0EEEST_ST_EEEEENS5_IJNS4_10UnderscoreESW_SW_EEEEENS4_13SM90_TMA_LOADENS4_14ComposedLayoutINS4_7SwizzleILi3ELi4ELi3EEENS4_18smem_ptr_flag_bitsILi16EEENSS_INS5_IJNSA_ILi8EEESF_EEENS5_IJSF_SB_EEEEEEEvNS4_8identityESZ_S19_vS1A_EENS_8epilogue10collective6detail29Sm90TmaWarpSpecializedAdapterINS1D_15DefaultEpilogueISH_SI_SI_NS1C_6thread17LinearCombinationISH_Li1EffLNS1H_9ScaleType4KindE0ELNS_15FloatRoundStyleE2ESH_EENS1_15EpilogueDefaultEEEEEvvEEEEvNT_6ParamsE)
        /*0020*/ 	.word	0x00000000
.L_19:


//--------------------- .nv.compat                --------------------------
	.section	.nv.compat,"",@"SHT_CUDA_COMPAT_INFO"
	.align	4
        /*0000*/ 	.byte	0x02, 0x09, 0x01, 0x00, 0x02, 0x02, 0x04, 0x00, 0x02, 0x05, 0x05, 0x00, 0x03, 0x07, 0x01, 0x01
        /*0010*/ 	.byte	0x02, 0x03, 0x01, 0x00, 0x02, 0x06, 0x01, 0x00, 0x04, 0x0b, 0x08, 0x00, 0x00, 0x00, 0x00, 0x00
        /*0020*/ 	.byte	0x00, 0x00, 0x00, 0x00


//--------------------- .nv.info._ZN7cutlass13device_kernelINS_4gemm6kernel13GemmUniversalIN4cute5tupleIJiiiiEEENS1_10collective13CollectiveMmaINS1_34MainloopSm90TmaGmmaWarpSpecializedILi4ENS5_IJNS4_1CILi1EEESB_SB_EEENS1_32KernelTmaWarpSpecializedPingpongEEENS5_IJNSA_ILi64EEESF_SF_EEENS_10bfloat16_tENS5_IJlSB_lEEESH_SI_NS4_8TiledMMAINS4_8MMA_AtomIJNS4_4SM904GMMA27MMA_64x64x16_F32BF16BF16_SSILNSM_5MajorE0ELSO_0ELNSM_7ScaleInE1ELSP_1EEEEEENS4_6LayoutISC_NS5_IJNSA_ILi0EEEST_ST_EEEEENS5_IJNS4_10UnderscoreESW_SW_EEEEENS4_13SM90_TMA_LOADENS4_14ComposedLayoutINS4_7SwizzleILi3ELi4ELi3EEENS4_18smem_ptr_flag_bitsILi16EEENSS_INS5_IJNSA_ILi8EEESF_EEENS5_IJSF_SB_EEEEEEEvNS4_8identityESZ_S19_vS1A_EENS_8epilogue10collective6detail29Sm90TmaWarpSpecializedAdapterINS1D_15DefaultEpilogueISH_SI_SI_NS1C_6thread17LinearCombinationISH_Li1EffLNS1H_9ScaleType4KindE0ELNS_15FloatRoundStyleE2ESH_EENS1_15EpilogueDefaultEEEEEvvEEEEvNT_6ParamsE --------------------------
	.section	.nv.info._ZN7cutlass13device_kernelINS_4gemm6kernel13GemmUniversalIN4cute5tupleIJiiiiEEENS1_10collective13CollectiveMmaINS1_34MainloopSm90TmaGmmaWarpSpecializedILi4ENS5_IJNS4_1CILi1EEESB_SB_EEENS1_32KernelTmaWarpSpecializedPingpongEEENS5_IJNSA_ILi64EEESF_SF_EEENS_10bfloat16_tENS5_IJlSB_lEEESH_SI_NS4_8TiledMMAINS4_8MMA_AtomIJNS4_4SM904GMMA27MMA_64x64x16_F32BF16BF16_SSILNSM_5MajorE0ELSO_0ELNSM_7ScaleInE1ELSP_1EEEEEENS4_6LayoutISC_NS5_IJNSA_ILi0EEEST_ST_EEEEENS5_IJNS4_10UnderscoreESW_SW_EEEEENS4_13SM90_TMA_LOADENS4_14ComposedLayoutINS4_7SwizzleILi3ELi4ELi3EEENS4_18smem_ptr_flag_bitsILi16EEENSS_INS5_IJNSA_ILi8EEESF_EEENS5_IJSF_SB_EEEEEEEvNS4_8identityESZ_S19_vS1A_EENS_8epilogue10collective6detail29Sm90TmaWarpSpecializedAdapterINS1D_15DefaultEpilogueISH_SI_SI_NS1C_6thread17LinearCombinationISH_Li1EffLNS1H_9ScaleType4KindE0ELNS_15FloatRoundStyleE2ESH_EENS1_15EpilogueDefaultEEEEEvvEEEEvNT_6ParamsE,"",@"SHT_CUDA_INFO"
	.sectionflags	@""
	.align	4


	//----- nvinfo : EIATTR_CUDA_API_VERSION
	.align		4
        /*0000*/ 	.byte	0x04, 0x37
        /*0002*/ 	.short	(.L_21 - .L_20)
.L_20:
        /*0004*/ 	.word	0x00000082


	//----- nvinfo : EIATTR_KPARAM_INFO
	.align		4
.L_21:
        /*0008*/ 	.byte	0x04, 0x17
        /*000a*/ 	.short	(.L_23 - .L_22)
.L_22:
        /*000c*/ 	.word	0x00000000
        /*0010*/ 	.short	0x0000
        /*0012*/ 	.short	0x0070
        /*0014*/ 	.byte	0x00, 0xf0, 0x01, 0x10


	//----- nvinfo : EIATTR_SPARSE_MMA_MASK
	.align		4
.L_23:
        /*0018*/ 	.byte	0x03, 0x50
        /*001a*/ 	.short	0x0000


	//----- nvinfo : EIATTR_MAXREG_COUNT
	.align		4
        /*001c*/ 	.byte	0x03, 0x1b
        /*001e*/ 	.short	0x00a8


	//----- nvinfo : EIATTR_NUM_BARRIERS
	.align		4
        /*0020*/ 	.byte	0x02, 0x4c
        /*0022*/ 	.byte	0x01
	.zero		1


	//----- nvinfo : EIATTR_EXTERNS
	.align		4
        /*0024*/ 	.byte	0x04, 0x0f
        /*0026*/ 	.short	(.L_25 - .L_24)


	//   ....[0]....
	.align		4
.L_24:
        /*0028*/ 	.word	index@(__assertfail)


	//----- nvinfo : EIATTR_MERCURY_ISA_VERSION
	.align		4
.L_25:
        /*002c*/ 	.byte	0x03, 0x5f
        /*002e*/ 	.short	0x0101


	//----- nvinfo : EIATTR_INT_WARP_WIDE_INSTR_OFFSETS
	.align		4
        /*0030*/ 	.byte	0x04, 0x31
        /*0032*/ 	.short	(.L_27 - .L_26)


	//   ....[0]....
.L_26:
        /*0034*/ 	.word	0x00000470


	//   ....[1]....
        /*0038*/ 	.word	0x00000490


	//   ....[2]....
        /*003c*/ 	.word	0x00000510


	//   ....[3]....
        /*0040*/ 	.word	0x00000520


	//   ....[4]....
        /*0044*/ 	.word	0x00000530


	//   ....[5]....
        /*0048*/ 	.word	0x00000550


	//   ....[6]....
        /*004c*/ 	.word	0x000005b0


	//   ....[7]....
        /*0050*/ 	.word	0x000005d0


	//----- nvinfo : EIATTR_COOP_GROUP_MASK_REGIDS
	.align		4
.L_27:
        /*0054*/ 	.byte	0x04, 0x29
        /*0056*/ 	.short	(.L_29 - .L_28)


	//   ....[0]....
.L_28:
        /*0058*/ 	.word	0xffffffff


	//   ....[1]....
        /*005c*/ 	.word	0xffffffff


	//   ....[2]....
        /*0060*/ 	.word	0xffffffff


	//   ....[3]....
        /*0064*/ 	.word	0xffffffff


	//   ....[4]....
        /*0068*/ 	.word	0xffffffff


	//   ....[5]....
        /*006c*/ 	.word	0xffffffff


	//----- nvinfo : EIATTR_COOP_GROUP_INSTR_OFFSETS
	.align		4
.L_29:
        /*0070*/ 	.byte	0x04, 0x28
        /*0072*/ 	.short	(.L_31 - .L_30)


	//   ....[0]....
.L_30:
        /*0074*/ 	.word	0x00000050


	//   ....[1]....
        /*0078*/ 	.word	0x00000080


	//   ....[2]....
        /*007c*/ 	.word	0x00000180


	//   ....[3]....
        /*0080*/ 	.word	0x00000390


	//   ....[4]....
        /*0084*/ 	.word	0x000003d0


	//   ....[5]....
        /*0088*/ 	.word	0x00000410


	//----- nvinfo : EIATTR_REG_RECONFIG
	.align		4
.L_31:
        /*008c*/ 	.byte	0x01, 0x54
	.zero		2


	//----- nvinfo : EIATTR_SYSCALL_OFFSETS
	.align		4
        /*0090*/ 	.byte	0x04, 0x46
        /*0092*/ 	.short	(.L_33 - .L_32)


	//   ....[0]....
.L_32:
        /*0094*/ 	.word	0x00001720


	//----- nvinfo : EIATTR_MBARRIER_INSTR_OFFSETS
	.align		4
.L_33:
        /*0098*/ 	.byte	0x04, 0x39
        /*009a*/ 	.short	(.L_35 - .L_34)


	//   ....[0]....
.L_34:
        /*009c*/ 	.word	0x00000300
        /*00a0*/ 	.word	0x000000ff
        /*00a4*/ 	.word	0x00000000
        /*00a8*/ 	.short	0x0100
        /*00aa*/ 	.byte	0x09
	.zero		1


	//   ....[1]....
        /*00ac*/ 	.word	0x00000310
        /*00b0*/ 	.word	0x000000ff
        /*00b4*/ 	.word	0x00000020
        /*00b8*/ 	.short	0x0100
        /*00ba*/ 	.byte	0x09
	.zero		1


	//   ....[2]....
        /*00bc*/ 	.word	0x00000320
        /*00c0*/ 	.word	0x000000ff
        /*00c4*/ 	.word	0x00000008
        /*00c8*/ 	.short	0x0100
        /*00ca*/ 	.byte	0x09
	.zero		1


	//   ....[3]....
        /*00cc*/ 	.word	0x00000330
        /*00d0*/ 	.word	0x000000ff
        /*00d4*/ 	.word	0x00000028
        /*00d8*/ 	.short	0x0100
        /*00da*/ 	.byte	0x09
	.zero		1


	//   ....[4]....
        /*00dc*/ 	.word	0x00000340
        /*00e0*/ 	.word	0x000000ff
        /*00e4*/ 	.word	0x00000010
        /*00e8*/ 	.short	0x0100
        /*00ea*/ 	.byte	0x09
	.zero		1


	//   ....[5]....
        /*00ec*/ 	.word	0x00000350
        /*00f0*/ 	.word	0x000000ff
        /*00f4*/ 	.word	0x00000030
        /*00f8*/ 	.short	0x0100
        /*00fa*/ 	.byte	0x09
	.zero		1


	//   ....[6]....
        /*00fc*/ 	.word	0x00000360
        /*0100*/ 	.word	0x000000ff
        /*0104*/ 	.word	0x00000018
        /*0108*/ 	.short	0x0100
        /*010a*/ 	.byte	0x09
	.zero		1


	//   ....[7]....
        /*010c*/ 	.word	0x00000370
        /*0110*/ 	.word	0x000000ff
        /*0114*/ 	.word	0x00000038
        /*0118*/ 	.short	0x0100
        /*011a*/ 	.byte	0x09
	.zero		1


	//   ....[8]....
        /*011c*/ 	.word	0x000005f0
        /*0120*/ 	.word	0x000000ff
        /*0124*/ 	.word	0x00000070
        /*0128*/ 	.short	0x0100
        /*012a*/ 	.byte	0x09
	.zero		1


	//   ....[9]....
        /*012c*/ 	.word	0x00000600
        /*0130*/ 	.word	0x000000ff
        /*0134*/ 	.word	0x00000078
        /*0138*/ 	.short	0x0100
        /*013a*/ 	.byte	0x09
	.zero		1


	//   ....[10]....
        /*013c*/ 	.word	0x00000640
        /*0140*/ 	.word	0x000000ff
        /*0144*/ 	.word	0x00000050
        /*0148*/ 	.short	0x0100
        /*014a*/ 	.byte	0x0a
	.zero		1


	//   ....[11]....
        /*014c*/ 	.word	0x00000660
        /*0150*/ 	.word	0x000000ff
        /*0154*/ 	.word	0x00000058
        /*0158*/ 	.short	0x0100
        /*015a*/ 	.byte	0x0a
	.zero		1


	//   ....[12]....
        /*015c*/ 	.word	0x00000670
        /*0160*/ 	.word	0x000000ff
        /*0164*/ 	.word	0x00000060
        /*0168*/ 	.short	0x0100
        /*016a*/ 	.byte	0x0a
	.zero		1


	//   ....[13]....
        /*016c*/ 	.word	0x00000680
        /*0170*/ 	.word	0x000000ff
        /*0174*/ 	.word	0x00000068
        /*0178*/ 	.short	0x0100
        /*017a*/ 	.byte	0x0a
	.zero		1


	//   ....[14]....
        /*017c*/ 	.word	0x00001600
        /*0180*/ 	.word	0x0000003b
        /*0184*/ 	.word	0x00000000
        /*0188*/ 	.short	0x010a
        /*018a*/ 	.byte	0x31
	.zero		1


	//   ....[15]....
        /*018c*/ 	.word	0x000017b0
        /*0190*/ 	.word	0x00000003
        /*0194*/ 	.word	0x00000000
        /*0198*/ 	.short	0x010a
        /*019a*/ 	.byte	0x3f
	.zero		1


	//   ....[16]....
        /*019c*/ 	.word	0x000017f0
        /*01a0*/ 	.word	0x00000003
        /*01a4*/ 	.word	0x00000000
        /*01a8*/ 	.short	0x010a
        /*01aa*/ 	.byte	0x3f
	.zero		1


	//   ....[17]....
        /*01ac*/ 	.word	0x00001af0
        /*01b0*/ 	.word	0x000000ff
        /*01b4*/ 	.word	0x00000000
        /*01b8*/ 	.short	0x010a
        /*01ba*/ 	.byte	0x04
	.zero		1


	//   ....[18]....
        /*01bc*/ 	.word	0x00001b30
        /*01c0*/ 	.word	0x000000ff
        /*01c4*/ 	.word	0x00000000
        /*01c8*/ 	.short	0x010a
        /*01ca*/ 	.byte	0x04
	.zero		1


	//   ....[19]....
        /*01cc*/ 	.word	0x00001da0
        /*01d0*/ 	.word	0x000000ff
        /*01d4*/ 	.word	0x00000000
        /*01d8*/ 	.short	0x0101
        /*01da*/ 	.byte	0x04
	.zero		1


	//   ....[20]....
        /*01dc*/ 	.word	0x00001e90
        /*01e0*/ 	.word	0x0000003c
        /*01e4*/ 	.word	0x00000000
        /*01e8*/ 	.short	0x0101
        /*01ea*/ 	.byte	0x2c
	.zero		1


	//   ....[21]....
        /*01ec*/ 	.word	0x00001f50
        /*01f0*/ 	.word	0x000000ff
        /*01f4*/ 	.word	0x00000000
        /*01f8*/ 	.short	0x0101
        /*01fa*/ 	.byte	0x04
	.zero		1


	//   ....[22]....
        /*01fc*/ 	.word	0x00002000
        /*0200*/ 	.word	0x0000003b
        /*0204*/ 	.word	0x00000010
        /*0208*/ 	.short	0x010a
        /*020a*/ 	.byte	0x31
	.zero		1


	//   ....[23]....
        /*020c*/ 	.word	0x000044b0
        /*0210*/ 	.word	0x0000003e
        /*0214*/ 	.word	0x00000000
        /*0218*/ 	.short	0x0101
        /*021a*/ 	.byte	0x2c
	.zero		1


	//   ....[24]....
        /*021c*/ 	.word	0x00004e90
        /*0220*/ 	.word	0x00000007
        /*0224*/ 	.word	0x00000020
        /*0228*/ 	.short	0x010a
        /*022a*/ 	.byte	0x3f
	.zero		1


	//   ....[25]....
        /*022c*/ 	.word	0x00005200
        /*0230*/ 	.word	0x00000003
        /*0234*/ 	.word	0x00000078
        /*0238*/ 	.short	0x0101
        /*023a*/ 	.byte	0x3f
	.zero		1


	//   ....[26]....
        /*023c*/ 	.word	0x00005970
        /*0240*/ 	.word	0x00000007
        /*0244*/ 	.word	0x00000000
        /*0248*/ 	.short	0x010a
        /*024a*/ 	.byte	0x3f
	.zero		1


	//   ....[27]....
        /*024c*/ 	.word	0x000059f0
        /*0250*/ 	.word	0x00000009
        /*0254*/ 	.word	0x00000000
        /*0258*/ 	.short	0x010a
        /*025a*/ 	.byte	0x3f
	.zero		1


	//   ....[28]....
        /*025c*/ 	.word	0x00005a80
        /*0260*/ 	.word	0x00000006
        /*0264*/ 	.word	0x00000000
        /*0268*/ 	.short	0x010a
        /*026a*/ 	.byte	0x3f
	.zero		1


	//   ....[29]....
        /*026c*/ 	.word	0x00005b10
        /*0270*/ 	.word	0x00000003
        /*0274*/ 	.word	0x00000000
        /*0278*/ 	.short	0x010a
        /*027a*/ 	.byte	0x3f
	.zero		1


	//   ....[30]....
        /*027c*/ 	.word	0x00005b70
        /*0280*/ 	.word	0x0000003d
        /*0284*/ 	.word	0x00000000
        /*0288*/ 	.short	0x010a
        /*028a*/ 	.byte	0x3f
	.zero		1


	//   ....[31]....
        /*028c*/ 	.word	0x00005bc0
        /*0290*/ 	.word	0x00000003
        /*0294*/ 	.word	0x00000000
        /*0298*/ 	.short	0x010a
        /*029a*/ 	.byte	0x3f
	.zero		1


	//   ....[32]....
        /*029c*/ 	.word	0x00005c20
        /*02a0*/ 	.word	0x00000004
        /*02a4*/ 	.word	0x00000000
        /*02a8*/ 	.short	0x010a
        /*02aa*/ 	.byte	0x3f
	.zero		1


	//   ....[33]....
        /*02ac*/ 	.word	0x00005c70
        /*02b0*/ 	.word	0x0000003d
        /*02b4*/ 	.word	0x00000010
        /*02b8*/ 	.short	0x010a
        /*02ba*/ 	.byte	0x3f
	.zero		1


	//   ....[34]....
        /*02bc*/ 	.word	0x00005d40
        /*02c0*/ 	.word	0x00000007
        /*02c4*/ 	.word	0x00000020
        /*02c8*/ 	.short	0x010a
        /*02ca*/ 	.byte	0x3f
	.zero		1


	//   ....[35]....
        /*02cc*/ 	.word	0x00005e10
        /*02d0*/ 	.word	0x00000007
        /*02d4*/ 	.word	0x00000000
        /*02d8*/ 	.short	0x010a
        /*02da*/ 	.byte	0x3f
	.zero		1


	//   ....[36]....
        /*02dc*/ 	.word	0x00005e60
        /*02e0*/ 	.word	0x00000009
        /*02e4*/ 	.word	0x00000000
        /*02e8*/ 	.short	0x010a
        /*02ea*/ 	.byte	0x3f
	.zero		1


	//   ....[37]....
        /*02ec*/ 	.word	0x00005eb0
        /*02f0*/ 	.word	0x00000006
        /*02f4*/ 	.word	0x00000000
        /*02f8*/ 	.short	0x010a
        /*02fa*/ 	.byte	0x3f
	.zero		1


	//----- nvinfo : EIATTR_NUM_MBARRIERS
	.align		4
.L_35:
        /*02fc*/ 	.byte	0x03, 0x38
        /*02fe*/ 	.short	0x000e


	//----- nvinfo : EIATTR_EXIT_INSTR_OFFSETS
	.align		4
        /*0300*/ 	.byte	0x04, 0x1c
        /*0302*/ 	.short	(.L_37 - .L_36)


	//   ....[0]....
.L_36:
        /*0304*/ 	.word	0x00001240


	//   ....[1]....
        /*0308*/ 	.word	0x000012a0


	//   ....[2]....
        /*030c*/ 	.word	0x00004bc0


	//   ....[3]....
        /*0310*/ 	.word	0x00004bf0


	//   ....[4]....
        /*0314*/ 	.word	0x00005b60


	//----- nvinfo : EIATTR_MAX_THREADS
	.align		4
.L_37:
        /*0318*/ 	.byte	0x04, 0x05
        /*031a*/ 	.short	(.L_39 - .L_38)
.L_38:
        /*031c*/ 	.word	0x00000180
        /*0320*/ 	.word	0x00000001
        /*0324*/ 	.word	0x00000001


	//----- nvinfo : EIATTR_CRS_STACK_SIZE
	.align		4
.L_39:
        /*0328*/ 	.byte	0x04, 0x1e
        /*032a*/ 	.short	(.L_41 - .L_40)
.L_40:
        /*032c*/ 	.word	0x00000000


	//----- nvinfo : EIATTR_CBANK_PARAM_SIZE
	.align		4
.L_41:
        /*0330*/ 	.byte	0x03, 0x19
        /*0332*/ 	.short	0x0470


	//----- nvinfo : EIATTR_PARAM_CBANK
	.align		4
        /*0334*/ 	.byte	0x04, 0x0a
        /*0336*/ 	.short	(.L_43 - .L_42)
	.align		4
.L_42:
        /*0338*/ 	.word	index@(.nv.constant0._ZN7cutlass13device_kernelINS_4gemm6kernel13GemmUniversalIN4cute5tupleIJiiiiEEENS1_10collective13CollectiveMmaINS1_34MainloopSm90TmaGmmaWarpSpecializedILi4ENS5_IJNS4_1CILi1EEESB_SB_EEENS1_32KernelTmaWarpSpecializedPingpongEEENS5_IJNSA_ILi64EEESF_SF_EEENS_10bfloat16_tENS5_IJlSB_lEEESH_SI_NS4_8TiledMMAINS4_8MMA_AtomIJNS4_4SM904GMMA27MMA_64x64x16_F32BF16BF16_SSILNSM_5MajorE0ELSO_0ELNSM_7ScaleInE1ELSP_1EEEEEENS4_6LayoutISC_NS5_IJNSA_ILi0EEEST_ST_EEEEENS5_IJNS4_10UnderscoreESW_SW_EEEEENS4_13SM90_TMA_LOADENS4_14ComposedLayoutINS4_7SwizzleILi3ELi4ELi3EEENS4_18smem_ptr_flag_bitsILi16EEENSS_INS5_IJNSA_ILi8EEESF_EEENS5_IJSF_SB_EEEEEEEvNS4_8identityESZ_S19_vS1A_EENS_8epilogue10collective6detail29Sm90TmaWarpSpecializedAdapterINS1D_15DefaultEpilogueISH_SI_SI_NS1C_6thread17LinearCombinationISH_Li1EffLNS1H_9ScaleType4KindE0ELNS_15FloatRoundStyleE2ESH_EENS1_15EpilogueDefaultEEEEEvvEEEEvNT_6ParamsE)
        /*033c*/ 	.short	0x0210
        /*033e*/ 	.short	0x0470


	//----- nvinfo : EIATTR_SW_WAR
	.align		4
.L_43:
        /*0340*/ 	.byte	0x04, 0x36
        /*0342*/ 	.short	(.L_45 - .L_44)
.L_44:
        /*0344*/ 	.word	0x00000008
.L_45:


//--------------------- .nv.callgraph             --------------------------
	.section	.nv.callgraph,"",@"SHT_CUDA_CALLGRAPH"
	.align	4
	.sectionentsize	8
	.align		4
        /*0000*/ 	.word	0x00000000
	.align		4
        /*0004*/ 	.word	0xffffffff
	.align		4
        /*0008*/ 	.word	index@(_ZN7cutlass13device_kernelINS_4gemm6kernel13GemmUniversalIN4cute5tupleIJiiiiEEENS1_10collective13CollectiveMmaINS1_34MainloopSm90TmaGmmaWarpSpecializedILi4ENS5_IJNS4_1CILi1EEESB_SB_EEENS1_32KernelTmaWarpSpecializedPingpongEEENS5_IJNSA_ILi64EEESF_SF_EEENS_10bfloat16_tENS5_IJlSB_lEEESH_SI_NS4_8TiledMMAINS4_8MMA_AtomIJNS4_4SM904GMMA27MMA_64x64x16_F32BF16BF16_SSILNSM_5MajorE0ELSO_0ELNSM_7ScaleInE1ELSP_1EEEEEENS4_6LayoutISC_NS5_IJNSA_ILi0EEEST_ST_EEEEENS5_IJNS4_10UnderscoreESW_SW_EEEEENS4_13SM90_TMA_LOADENS4_14ComposedLayoutINS4_7SwizzleILi3ELi4ELi3EEENS4_18smem_ptr_flag_bitsILi16EEENSS_INS5_IJNSA_ILi8EEESF_EEENS5_IJSF_SB_EEEEEEEvNS4_8identityESZ_S19_vS1A_EENS_8epilogue10collective6detail29Sm90TmaWarpSpecializedAdapterINS1D_15DefaultEpilogueISH_SI_SI_NS1C_6thread17LinearCombinationISH_Li1EffLNS1H_9ScaleType4KindE0ELNS_15FloatRoundStyleE2ESH_EENS1_15EpilogueDefaultEEEEEvvEEEEvNT_6ParamsE)
	.align		4
        /*000c*/ 	.word	index@(__assertfail)
	.align		4
        /*0010*/ 	.word	0x00000000
	.align		4
        /*0014*/ 	.word	0xfffffffe
	.align		4
        /*0018*/ 	.word	0x00000000
	.align		4
        /*001c*/ 	.word	0xfffffffd
	.align		4
        /*0020*/ 	.word	0x00000000
	.align		4
        /*0024*/ 	.word	0xfffffffc


//--------------------- .nv.constant4             --------------------------
	.section	.nv.constant4,"a",@progbits
	.align	8
	.align		8
.nv.constant4:
        /*0000*/ 	.dword	__assertfail
	.align		8
        /*0008*/ 	.dword	__unnamed_1
	.align		8
        /*0010*/ 	.dword	_ZN39_INTERNAL_55191b26_4_k_cu_329f5cd1_30174cuda3std3__45__cpo5beginE
	.align		8
        /*0018*/ 	.dword	_ZN39_INTERNAL_55191b26_4_k_cu_329f5cd1_30174cuda3std3__45__cpo3endE
	.align		8
        /*0020*/ 	.dword	_ZN39_INTERNAL_55191b26_4_k_cu_329f5cd1_30174cuda3std3__45__cpo6cbeginE
	.align		8
        /*0028*/ 	.dword	_ZN39_INTERNAL_55191b26_4_k_cu_329f5cd1_30174cuda3std3__45__cpo4cendE
	.align		8
        /*0030*/ 	.dword	_ZN39_INTERNAL_55191b26_4_k_cu_329f5cd1_30174cuda3std3__441_GLOBAL__N__55191b26_4_k_cu_329f5cd1_30176ignoreE
	.align		8
        /*0038*/ 	.dword	_ZN39_INTERNAL_55191b26_4_k_cu_329f5cd1_30174cuda3std3__419piecewise_constructE
	.align		8
        /*0040*/ 	.dword	_ZN39_INTERNAL_55191b26_4_k_cu_329f5cd1_30174cuda3std3__48in_placeE
	.align		8
        /*0048*/ 	.dword	_ZN39_INTERNAL_55191b26_4_k_cu_329f5cd1_30174cuda3std6ranges3__45__cpo4swapE
	.align		8
        /*0050*/ 	.dword	_ZN39_INTERNAL_55191b26_4_k_cu_329f5cd1_30174cuda3std6ranges3__45__cpo9iter_moveE
	.align		8
        /*0058*/ 	.dword	_ZN39_INTERNAL_55191b26_4_k_cu_329f5cd1_30174cute7productE
	.align		8
        /*0060*/ 	.dword	_ZN39_INTERNAL_55191b26_4_k_cu_329f5cd1_30174cute1_E
	.align		8
        /*0068*/ 	.dword	$str$22
	.align		8
        /*0070*/ 	.dword	$str$23


//--------------------- .text._ZN7cutlass13device_kernelINS_4gemm6kernel13GemmUniversalIN4cute5tupleIJiiiiEEENS1_10collective13CollectiveMmaINS1_34MainloopSm90TmaGmmaWarpSpecializedILi4ENS5_IJNS4_1CILi1EEESB_SB_EEENS1_32KernelTmaWarpSpecializedPingpongEEENS5_IJNSA_ILi64EEESF_SF_EEENS_10bfloat16_tENS5_IJlSB_lEEESH_SI_NS4_8TiledMMAINS4_8MMA_AtomIJNS4_4SM904GMMA27MMA_64x64x16_F32BF16BF16_SSILNSM_5MajorE0ELSO_0ELNSM_7ScaleInE1ELSP_1EEEEEENS4_6LayoutISC_NS5_IJNSA_ILi0EEEST_ST_EEEEENS5_IJNS4_10UnderscoreESW_SW_EEEEENS4_13SM90_TMA_LOADENS4_14ComposedLayoutINS4_7SwizzleILi3ELi4ELi3EEENS4_18smem_ptr_flag_bitsILi16EEENSS_INS5_IJNSA_ILi8EEESF_EEENS5_IJSF_SB_EEEEEEEvNS4_8identityESZ_S19_vS1A_EENS_8epilogue10collective6detail29Sm90TmaWarpSpecializedAdapterINS1D_15DefaultEpilogueISH_SI_SI_NS1C_6thread17LinearCombinationISH_Li1EffLNS1H_9ScaleType4KindE0ELNS_15FloatRoundStyleE2ESH_EENS1_15EpilogueDefaultEEEEEvvEEEEvNT_6ParamsE --------------------------
	.section	.text._ZN7cutlass13device_kernelINS_4gemm6kernel13GemmUniversalIN4cute5tupleIJiiiiEEENS1_10collective13CollectiveMmaINS1_34MainloopSm90TmaGmmaWarpSpecializedILi4ENS5_IJNS4_1CILi1EEESB_SB_EEENS1_32KernelTmaWarpSpecializedPingpongEEENS5_IJNSA_ILi64EEESF_SF_EEENS_10bfloat16_tENS5_IJlSB_lEEESH_SI_NS4_8TiledMMAINS4_8MMA_AtomIJNS4_4SM904GMMA27MMA_64x64x16_F32BF16BF16_SSILNSM_5MajorE0ELSO_0ELNSM_7ScaleInE1ELSP_1EEEEEENS4_6LayoutISC_NS5_IJNSA_ILi0EEEST_ST_EEEEENS5_IJNS4_10UnderscoreESW_SW_EEEEENS4_13SM90_TMA_LOADENS4_14ComposedLayoutINS4_7SwizzleILi3ELi4ELi3EEENS4_18smem_ptr_flag_bitsILi16EEENSS_INS5_IJNSA_ILi8EEESF_EEENS5_IJSF_SB_EEEEEEEvNS4_8identityESZ_S19_vS1A_EENS_8epilogue10collective6detail29Sm90TmaWarpSpecializedAdapterINS1D_15DefaultEpilogueISH_SI_SI_NS1C_6thread17LinearCombinationISH_Li1EffLNS1H_9ScaleType4KindE0ELNS_15FloatRoundStyleE2ESH_EENS1_15EpilogueDefaultEEEEEvvEEEEvNT_6ParamsE,"ax",@progbits
	.align	128
.text._ZN7cutlass13device_kernelINS_4gemm6kernel13GemmUniversalIN4cute5tupleIJiiiiEEENS1_10collective13CollectiveMmaINS1_34MainloopSm90TmaGmmaWarpSpecializedILi4ENS5_IJNS4_1CILi1EEESB_SB_EEENS1_32KernelTmaWarpSpecializedPingpongEEENS5_IJNSA_ILi64EEESF_SF_EEENS_10bfloat16_tENS5_IJlSB_lEEESH_SI_NS4_8TiledMMAINS4_8MMA_AtomIJNS4_4SM904GMMA27MMA_64x64x16_F32BF16BF16_SSILNSM_5MajorE0ELSO_0ELNSM_7ScaleInE1ELSP_1EEEEEENS4_6LayoutISC_NS5_IJNSA_ILi0EEEST_ST_EEEEENS5_IJNS4_10UnderscoreESW_SW_EEEEENS4_13SM90_TMA_LOADENS4_14ComposedLayoutINS4_7SwizzleILi3ELi4ELi3EEENS4_18smem_ptr_flag_bitsILi16EEENSS_INS5_IJNSA_ILi8EEESF_EEENS5_IJSF_SB_EEEEEEEvNS4_8identityESZ_S19_vS1A_EENS_8epilogue10collective6detail29Sm90TmaWarpSpecializedAdapterINS1D_15DefaultEpilogueISH_SI_SI_NS1C_6thread17LinearCombinationISH_Li1EffLNS1H_9ScaleType4KindE0ELNS_15FloatRoundStyleE2ESH_EENS1_15EpilogueDefaultEEEEEvvEEEEvNT_6ParamsE:
        .type           _ZN7cutlass13device_kernelINS_4gemm6kernel13GemmUniversalIN4cute5tupleIJiiiiEEENS1_10collective13CollectiveMmaINS1_34MainloopSm90TmaGmmaWarpSpecializedILi4ENS5_IJNS4_1CILi1EEESB_SB_EEENS1_32KernelTmaWarpSpecializedPingpongEEENS5_IJNSA_ILi64EEESF_SF_EEENS_10bfloat16_tENS5_IJlSB_lEEESH_SI_NS4_8TiledMMAINS4_8MMA_AtomIJNS4_4SM904GMMA27MMA_64x64x16_F32BF16BF16_SSILNSM_5MajorE0ELSO_0ELNSM_7ScaleInE1ELSP_1EEEEEENS4_6LayoutISC_NS5_IJNSA_ILi0EEEST_ST_EEEEENS5_IJNS4_10UnderscoreESW_SW_EEEEENS4_13SM90_TMA_LOADENS4_14ComposedLayoutINS4_7SwizzleILi3ELi4ELi3EEENS4_18smem_ptr_flag_bitsILi16EEENSS_INS5_IJNSA_ILi8EEESF_EEENS5_IJSF_SB_EEEEEEEvNS4_8identityESZ_S19_vS1A_EENS_8epilogue10collective6detail29Sm90TmaWarpSpecializedAdapterINS1D_15DefaultEpilogueISH_SI_SI_NS1C_6thread17LinearCombinationISH_Li1EffLNS1H_9ScaleType4KindE0ELNS_15FloatRoundStyleE2ESH_EENS1_15EpilogueDefaultEEEEEvvEEEEvNT_6ParamsE,@function
        .size           _ZN7cutlass13device_kernelINS_4gemm6kernel13GemmUniversalIN4cute5tupleIJiiiiEEENS1_10collective13CollectiveMmaINS1_34MainloopSm90TmaGmmaWarpSpecializedILi4ENS5_IJNS4_1CILi1EEESB_SB_EEENS1_32KernelTmaWarpSpecializedPingpongEEENS5_IJNSA_ILi64EEESF_SF_EEENS_10bfloat16_tENS5_IJlSB_lEEESH_SI_NS4_8TiledMMAINS4_8MMA_AtomIJNS4_4SM904GMMA27MMA_64x64x16_F32BF16BF16_SSILNSM_5MajorE0ELSO_0ELNSM_7ScaleInE1ELSP_1EEEEEENS4_6LayoutISC_NS5_IJNSA_ILi0EEEST_ST_EEEEENS5_IJNS4_10UnderscoreESW_SW_EEEEENS4_13SM90_TMA_LOADENS4_14ComposedLayoutINS4_7SwizzleILi3ELi4ELi3EEENS4_18smem_ptr_flag_bitsILi16EEENSS_INS5_IJNSA_ILi8EEESF_EEENS5_IJSF_SB_EEEEEEEvNS4_8identityESZ_S19_vS1A_EENS_8epilogue10collective6detail29Sm90TmaWarpSpecializedAdapterINS1D_15DefaultEpilogueISH_SI_SI_NS1C_6thread17LinearCombinationISH_Li1EffLNS1H_9ScaleType4KindE0ELNS_15FloatRoundStyleE2ESH_EENS1_15EpilogueDefaultEEEEEvvEEEEvNT_6ParamsE,(.L_x_132 - _ZN7cutlass13device_kernelINS_4gemm6kernel13GemmUniversalIN4cute5tupleIJiiiiEEENS1_10collective13CollectiveMmaINS1_34MainloopSm90TmaGmmaWarpSpecializedILi4ENS5_IJNS4_1CILi1EEESB_SB_EEENS1_32KernelTmaWarpSpecializedPingpongEEENS5_IJNSA_ILi64EEESF_SF_EEENS_10bfloat16_tENS5_IJlSB_lEEESH_SI_NS4_8TiledMMAINS4_8MMA_AtomIJNS4_4SM904GMMA27MMA_64x64x16_F32BF16BF16_SSILNSM_5MajorE0ELSO_0ELNSM_7ScaleInE1ELSP_1EEEEEENS4_6LayoutISC_NS5_IJNSA_ILi0EEEST_ST_EEEEENS5_IJNS4_10UnderscoreESW_SW_EEEEENS4_13SM90_TMA_LOADENS4_14ComposedLayoutINS4_7SwizzleILi3ELi4ELi3EEENS4_18smem_ptr_flag_bitsILi16EEENSS_INS5_IJNSA_ILi8EEESF_EEENS5_IJSF_SB_EEEEEEEvNS4_8identityESZ_S19_vS1A_EENS_8epilogue10collective6detail29Sm90TmaWarpSpecializedAdapterINS1D_15DefaultEpilogueISH_SI_SI_NS1C_6thread17LinearCombinationISH_Li1EffLNS1H_9ScaleType4KindE0ELNS_15FloatRoundStyleE2ESH_EENS1_15EpilogueDefaultEEEEEvvEEEEvNT_6ParamsE)
        .other          _ZN7cutlass13device_kernelINS_4gemm6kernel13GemmUniversalIN4cute5tupleIJiiiiEEENS1_10collective13CollectiveMmaINS1_34MainloopSm90TmaGmmaWarpSpecializedILi4ENS5_IJNS4_1CILi1EEESB_SB_EEENS1_32KernelTmaWarpSpecializedPingpongEEENS5_IJNSA_ILi64EEESF_SF_EEENS_10bfloat16_tENS5_IJlSB_lEEESH_SI_NS4_8TiledMMAINS4_8MMA_AtomIJNS4_4SM904GMMA27MMA_64x64x16_F32BF16BF16_SSILNSM_5MajorE0ELSO_0ELNSM_7ScaleInE1ELSP_1EEEEEENS4_6LayoutISC_NS5_IJNSA_ILi0EEEST_ST_EEEEENS5_IJNS4_10UnderscoreESW_SW_EEEEENS4_13SM90_TMA_LOADENS4_14ComposedLayoutINS4_7SwizzleILi3ELi4ELi3EEENS4_18smem_ptr_flag_bitsILi16EEENSS_INS5_IJNSA_ILi8EEESF_EEENS5_IJSF_SB_EEEEEEEvNS4_8identityESZ_S19_vS1A_EENS_8epilogue10collective6detail29Sm90TmaWarpSpecializedAdapterINS1D_15DefaultEpilogueISH_SI_SI_NS1C_6thread17LinearCombinationISH_Li1EffLNS1H_9ScaleType4KindE0ELNS_15FloatRoundStyleE2ESH_EENS1_15EpilogueDefaultEEEEEvvEEEEvNT_6ParamsE,@"STO_CUDA_ENTRY STV_DEFAULT"
_ZN7cutlass13device_kernelINS_4gemm6kernel13GemmUniversalIN4cute5tupleIJiiiiEEENS1_10collective13CollectiveMmaINS1_34MainloopSm90TmaGmmaWarpSpecializedILi4ENS5_IJNS4_1CILi1EEESB_SB_EEENS1_32KernelTmaWarpSpecializedPingpongEEENS5_IJNSA_ILi64EEESF_SF_EEENS_10bfloat16_tENS5_IJlSB_lEEESH_SI_NS4_8TiledMMAINS4_8MMA_AtomIJNS4_4SM904GMMA27MMA_64x64x16_F32BF16BF16_SSILNSM_5MajorE0ELSO_0ELNSM_7ScaleInE1ELSP_1EEEEEENS4_6LayoutISC_NS5_IJNSA_ILi0EEEST_ST_EEEEENS5_IJNS4_10UnderscoreESW_SW_EEEEENS4_13SM90_TMA_LOADENS4_14ComposedLayoutINS4_7SwizzleILi3ELi4ELi3EEENS4_18smem_ptr_flag_bitsILi16EEENSS_INS5_IJNSA_ILi8EEESF_EEENS5_IJSF_SB_EEEEEEEvNS4_8identityESZ_S19_vS1A_EENS_8epilogue10collective6detail29Sm90TmaWarpSpecializedAdapterINS1D_15DefaultEpilogueISH_SI_SI_NS1C_6thread17LinearCombinationISH_Li1EffLNS1H_9ScaleType4KindE0ELNS_15FloatRoundStyleE2ESH_EENS1_15EpilogueDefaultEEEEEvvEEEEvNT_6ParamsE:
[----:B------:R-:W0:Y:S01]  /*0000*/  LDC R1, c[0x0][0x28] ;  /* 0x00000a00ff017b82 */ /* 0x000e220000000800 */
[----:B------:R-:W1:Y:S01]  /*0010*/  S2R R4, SR_TID.X ;  /* 0x0000000000047919 */ /* 0x000e620000002100 */
[----:B------:R-:W-:Y:S01]  /*0020*/  ELECT P0, URZ, PT ;  /* 0x00000000003f782f */ /* 0x000fe20003800000 */
[----:B------:R-:W-:Y:S01]  /*0030*/  BSSY B0, `(.L_x_0) ;  /* 0x0000014000007945 */ /* 0x000fe20003800000 */
[----:B-1----:R-:W-:-:S05]  /*0040*/  SHF.R.U32.HI R0, RZ, 0x5, R4 ;  /* 0x00000005ff007819 */ /* 0x002fca0000011604 */
[----:B------:R-:W1:Y:S02]  /*0050*/  SHFL.IDX PT, R2, R0, RZ, 0x1f ;  /* 0x00001fff00027589 */ /* 0x000e6400000e0000 */
[----:B-1----:R-:W-:Y:S02]  /*0060*/  R2UR UR8, R2 ;  /* 0x00000000020872ca */ /* 0x002fe400000e0000 */
[----:B------:R-:W-:-:S05]  /*0070*/  SHF.R.U32.HI R2, RZ, 0x7, R4 ;  /* 0x00000007ff027819 */ /* 0x000fca0000011604 */
[----:B------:R1:W2:Y:S06]  /*0080*/  SHFL.IDX PT, R3, R2, RZ, 0x1f ;  /* 0x00001fff02037589 */ /* 0x0002ac00000e0000 */
[----:B------:R-:W-:Y:S02]  /*0090*/  USHF.R.S32.HI UR4, URZ, 0x1f, UR8 ;  /* 0x0000001f3f047899 */ /* 0x000fe40008011408 */
[----:B------:R-:W-:Y:S02]  /*00a0*/  ISETP.NE.OR P0, PT, RZ, UR8, !P0 ;  /* 0x00000008ff007c0c */ /* 0x000fe4000c705670 */
[----:B------:R-:W-:-:S04]  /*00b0*/  ULEA.HI UR4, UR4, UR8, URZ, 0x2 ;  /* 0x0000000804047291 */ /* 0x000fc8000f8f103f */
[----:B------:R-:W-:-:S04]  /*00c0*/  ULOP3.LUT UR4, UR4, 0xfffffffc, URZ, 0xc0, !UPT ;  /* 0xfffffffc04047892 */ /* 0x000fc8000f8ec03f */
[----:B------:R-:W-:-:S03]  /*00d0*/  UIADD3 UR8, UR8, -UR4, URZ ;  /* 0x8000000408087290 */ /* 0x000fc6000fffe03f */
[----:B01----:R-:W-:Y:S09]  /*00e0*/  @P0 BRA `(.L_x_1) ;  /* 0x0000000000200947 */ /* 0x003ff20003800000 */
[----:B------:R-:W-:Y:S02]  /*00f0*/  ULDC.64 UR4, c[0x0][0x198] ;  /* 0x0000660000047ab9 */ /* 0x000fe40000000a00 */
[----:B------:R-:W-:Y:S02]  /*0100*/  UIADD3 UR6, UP0, UR4, 0xf0, URZ ;  /* 0x000000f004067890 */ /* 0x000fe4000ff1e03f */
[----:B------:R-:W-:Y:S02]  /*0110*/  UIADD3 UR4, UP1, UR4, 0x1f0, URZ ;  /* 0x000001f004047890 */ /* 0x000fe4000ff3e03f */
[----:B------:R-:W-:Y:S02]  /*0120*/  UIADD3.X UR7, URZ, UR5, URZ, UP0, !UPT ;  /* 0x000000053f077290 */ /* 0x000fe400087fe43f */
[----:B------:R-:W-:-:S07]  /*0130*/  UIADD3.X UR5, URZ, UR5, URZ, UP1, !UPT ;  /* 0x000000053f057290 */ /* 0x000fce0008ffe43f */
[----:B------:R0:W-:Y:S02]  /*0140*/  UTMACCTL.PF [UR6] ;  /* 0x00000000060079b9 */ /* 0x0001e40008040000 */
[----:B------:R0:W-:Y:S02]  /*0150*/  UTMACCTL.PF [UR4] ;  /* 0x00000000040079b9 */ /* 0x0001e40008040000 */
[----:B0-----:R-:W-:Y:S01]  /*0160*/  NOP ;  /* 0x0000000000007918 */ /* 0x001fe20000000000 */
.L_x_1:
[----:B------:R-:W-:Y:S05]  /*0170*/  BSYNC B0 ;  /* 0x0000000000007941 */ /* 0x000fea0003800000 */
.L_x_0:
[----:B------:R-:W0:Y:S01]  /*0180*/  SHFL.IDX PT, R5, R0, RZ, 0x1f ;  /* 0x00001fff00057589 */ /* 0x000e2200000e0000 */
[----:B--2---:R-:W-:Y:S01]  /*0190*/  R2UR UR15, R3 ;  /* 0x00000000030f72ca */ /* 0x004fe200000e0000 */
[----:B------:R-:W-:-:S04]  /*01a0*/  UISETP.NE.AND UP0, UPT, UR8, 0x3, UPT ;  /* 0x000000030800788c */ /* 0x000fc8000bf05270 */
[----:B------:R-:W-:-:S08]  /*01b0*/  UISETP.EQ.OR UP0, UPT, UR8, URZ, !UP0 ;  /* 0x0000003f0800728c */ /* 0x000fd0000c702670 */
[----:B------:R-:W-:Y:S02]  /*01c0*/  UIADD3 UR18, UR15, -0x1, URZ ;  /* 0xffffffff0f127890 */ /* 0x000fe4000fffe03f */
[----:B------:R-:W-:Y:S02]  /*01d0*/  UISETP.EQ.AND UP0, UPT, UR15, URZ, UP0 ;  /* 0x0000003f0f00728c */ /* 0x000fe40008702270 */
[----:B------:R-:W-:Y:S02]  /*01e0*/  UISETP.GE.U32.AND UP1, UPT, UR18, 0x2, UPT ;  /* 0x000000021200788c */ /* 0x000fe4000bf26070 */
[----:B------:R-:W-:Y:S01]  /*01f0*/  USEL UR36, URZ, 0x1, !UP0 ;  /* 0x000000013f247887 */ /* 0x000fe2000c000000 */
[----:B0-----:R-:W-:-:S03]  /*0200*/  ISETP.NE.AND P0, PT, R5, RZ, PT ;  /* 0x000000ff0500720c */ /* 0x001fc60003f05270 */
[----:B------:R-:W-:-:S10]  /*0210*/  USEL UR36, UR36, 0x2, UP1 ;  /* 0x0000000224247887 */ /* 0x000fd40008800000 */
[----:B------:R-:W-:Y:S05]  /*0220*/  @P0 BRA `(.L_x_2) ;  /* 0x0000000000580947 */ /* 0x000fea0003800000 */
[----:B------:R-:W0:Y:S01]  /*0230*/  S2UR UR9, SR_CgaCtaId ;  /* 0x00000000000979c3 */ /* 0x000e220000008800 */
[----:B------:R-:W-:Y:S01]  /*0240*/  UMOV UR4, 0x400 ;  /* 0x0000040000047882 */ /* 0x000fe20000000000 */
[----:B------:R-:W-:Y:S01]  /*0250*/  UMOV UR5, 0x1 ;  /* 0x0000000100057882 */ /* 0x000fe20000000000 */
[----:B------:R-:W-:Y:S01]  /*0260*/  UMOV UR6, 0x80 ;  /* 0x0000008000067882 */ /* 0x000fe20000000000 */
[----:B------:R-:W-:Y:S01]  /*0270*/  ELECT P0, URZ, PT ;  /* 0x00000000003f782f */ /* 0x000fe20003800000 */
[----:B------:R-:W-:-:S04]  /*0280*/  UIADD3 UR6, -UR6, 0x100000, URZ ;  /* 0x0010000006067890 */ /* 0x000fc8000fffe13f */
[----:B------:R-:W-:Y:S02]  /*0290*/  USHF.L.U32 UR7, UR6, 0xb, URZ ;  /* 0x0000000b06077899 */ /* 0x000fe4000800063f */
[----:B------:R-:W-:Y:S02]  /*02a0*/  USHF.L.U32 UR6, UR6, 0x1, URZ ;  /* 0x0000000106067899 */ /* 0x000fe4000800063f */
[----:B0-----:R-:W-:Y:S02]  /*02b0*/  ULEA UR9, UR9, UR4, 0x18 ;  /* 0x0000000409097291 */ /* 0x001fe4000f8ec03f */
[----:B------:R-:W-:-:S04]  /*02c0*/  UIADD3 UR4, -UR5, 0x100000, URZ ;  /* 0x0010000005047890 */ /* 0x000fc8000fffe13f */
[----:B------:R-:W-:Y:S02]  /*02d0*/  USHF.L.U32 UR5, UR4, 0xb, URZ ;  /* 0x0000000b04057899 */ /* 0x000fe4000800063f */
[----:B------:R-:W-:Y:S01]  /*02e0*/  USHF.L.U32 UR4, UR4, 0x1, URZ ;  /* 0x0000000104047899 */ /* 0x000fe2000800063f */
[----:B------:R-:W0:Y:S11]  /*02f0*/  FENCE.VIEW.ASYNC.S ;  /* 0x00000000000073c6 */ /* 0x000e360000000000 */
[----:B0-----:R0:W1:Y:S01]  /*0300*/  SYNCS.EXCH.64 URZ, [UR9], UR4 ;  /* 0x00000004093f75b2 */ /* 0x0010620008000100 */
[----:B------:R0:W2:Y:S01]  /*0310*/  SYNCS.EXCH.64 URZ, [UR9+0x20], UR6 ;  /* 0x00002006093f75b2 */ /* 0x0000a20008000100 */
[----:B------:R0:W3:Y:S01]  /*0320*/  SYNCS.EXCH.64 URZ, [UR9+0x8], UR4 ;  /* 0x00000804093f75b2 */ /* 0x0000e20008000100 */
[----:B------:R0:W4:Y:S01]  /*0330*/  SYNCS.EXCH.64 URZ, [UR9+0x28], UR6 ;  /* 0x00002806093f75b2 */ /* 0x0001220008000100 */
[----:B------:R0:W0:Y:S01]  /*0340*/  SYNCS.EXCH.64 URZ, [UR9+0x10], UR4 ;  /* 0x00001004093f75b2 */ /* 0x0000220008000100 */
[----:B------:R0:W0:Y:S01]  /*0350*/  SYNCS.EXCH.64 URZ, [UR9+0x30], UR6 ;  /* 0x00003006093f75b2 */ /* 0x0000220008000100 */
[----:B------:R0:W0:Y:S01]  /*0360*/  SYNCS.EXCH.64 URZ, [UR9+0x18], UR4 ;  /* 0x00001804093f75b2 */ /* 0x0000220008000100 */
[----:B------:R0:W0:Y:S01]  /*0370*/  SYNCS.EXCH.64 URZ, [UR9+0x38], UR6 ;  /* 0x00003806093f75b2 */ /* 0x0000220008000100 */
[----:B------:R-:W-:Y:S01]  /*0380*/  NOP ;  /* 0x0000000000007918 */ /* 0x000fe20000000000 */
.L_x_2:
[----:B------:R-:W5:Y:S01]  /*0390*/  SHFL.IDX PT, R5, R0, RZ, 0x1f ;  /* 0x00001fff00057589 */ /* 0x000f6200000e0000 */
[----:B------:R-:W-:Y:S01]  /*03a0*/  ELECT P0, URZ, PT ;  /* 0x00000000003f782f */ /* 0x000fe20003800000 */
[----:B------:R-:W-:Y:S01]  /*03b0*/  NOP ;  /* 0x0000000000007918 */ /* 0x000fe20000000000 */
[----:B------:R-:W-:Y:S01]  /*03c0*/  ELECT P1, URZ, PT ;  /* 0x00000000003f782f */ /* 0x000fe20003820000 */
[----:B------:R-:W1:Y:S01]  /*03d0*/  SHFL.IDX PT, R3, R0, RZ, 0x1f ;  /* 0x00001fff00037589 */ /* 0x000e6200000e0000 */
[----:B0-----:R-:W-:Y:S01]  /*03e0*/  UMOV UR4, 0x20 ;  /* 0x0000002000047882 */ /* 0x001fe20000000000 */
[----:B------:R-:W-:Y:S01]  /*03f0*/  UMOV UR12, 0x80 ;  /* 0x00000080000c7882 */ /* 0x000fe20000000000 */
[----:B------:R-:W-:Y:S01]  /*0400*/  NOP ;  /* 0x0000000000007918 */ /* 0x000fe20000000000 */
[----:B------:R0:W0:Y:S01]  /*0410*/  SHFL.IDX PT, R0, R2, RZ, 0x1f ;  /* 0x00001fff02007589 */ /* 0x00002200000e0000 */
[----:B------:R-:W-:Y:S01]  /*0420*/  ULDC.64 UR52, c[0x0][0x208] ;  /* 0x0000820000347ab9 */ /* 0x000fe20000000a00 */
[----:B-----5:R-:W-:-:S02]  /*0430*/  ISETP.NE.OR P0, PT, R5, RZ, !P0 ;  /* 0x000000ff0500720c */ /* 0x020fc40004705670 */
[----:B-1----:R-:W-:Y:S02]  /*0440*/  ISETP.NE.OR P1, PT, R3, RZ, !P1 ;  /* 0x000000ff0300720c */ /* 0x002fe40004f25670 */
[----:B------:R-:W-:-:S04]  /*0450*/  SHF.R.S32.HI R3, RZ, 0x1f, R4 ;  /* 0x0000001fff037819 */ /* 0x000fc80000011404 */
[----:B------:R-:W-:-:S05]  /*0460*/  LEA.HI R3, R3, R4, RZ, 0x7 ;  /* 0x0000000403037211 */ /* 0x000fca00078f38ff */
[----:B------:R-:W-:Y:S01]  /*0470*/  VOTEU.ALL UP0, P0 ;  /* 0x00000000003f7886 */ /* 0x000fe20000000000 */
[----:B------:R-:W-:Y:S01]  /*0480*/  LOP3.LUT R3, R3, 0xffffff80, RZ, 0xc0, !PT ;  /* 0xffffff8003037812 */ /* 0x000fe200078ec0ff */
[----:B------:R-:W-:-:S03]  /*0490*/  VOTEU.ALL UP1, P1 ;  /* 0x00000000003f7886 */ /* 0x000fc60000820000 */
[----:B------:R-:W1:Y:S01]  /*04a0*/  @!UP0 S2UR UR7, SR_CgaCtaId ;  /* 0x00000000000789c3 */ /* 0x000e620000008800 */
[----:B------:R-:W-:Y:S01]  /*04b0*/  @!UP0 UMOV UR6, 0x400 ;  /* 0x0000040000068882 */ /* 0x000fe20000000000 */
[----:B------:R-:W-:-:S04]  /*04c0*/  @!UP0 UIADD3 UR4, -UR4, 0x100000, URZ ;  /* 0x0010000004048890 */ /* 0x000fc8000fffe13f */
[----:B------:R-:W-:Y:S02]  /*04d0*/  @!UP0 USHF.L.U32 UR5, UR4, 0xb, URZ ;  /* 0x0000000b04058899 */ /* 0x000fe4000800063f */
[----:B------:R-:W-:Y:S01]  /*04e0*/  @!UP0 USHF.L.U32 UR4, UR4, 0x1, URZ ;  /* 0x0000000104048899 */ /* 0x000fe2000800063f */
[----:B------:R-:W-:Y:S01]  /*04f0*/  IMAD.IADD R3, R4, 0x1, -R3 ;  /* 0x0000000104037824 */ /* 0x000fe200078e0a03 */
[----:B------:R-:W-:Y:S01]  /*0500*/  @!UP1 UMOV UR10, 0x400 ;  /* 0x00000400000a9882 */ /* 0x000fe20000000000 */
[----:B------:R-:W-:Y:S01]  /*0510*/  VOTEU.ALL UP2, P1 ;  /* 0x00000000003f7886 */ /* 0x000fe20000840000 */
[----:B------:R-:W-:Y:S01]  /*0520*/  VOTEU.ALL UP3, P1 ;  /* 0x00000000003f7886 */ /* 0x000fe20000860000 */
[----:B------:R-:W-:Y:S01]  /*0530*/  VOTEU.ALL UP4, P1 ;  /* 0x00000000003f7886 */ /* 0x000fe20000880000 */
[----:B------:R-:W5:Y:S01]  /*0540*/  @!UP1 S2UR UR11, SR_CgaCtaId ;  /* 0x00000000000b99c3 */ /* 0x000f620000008800 */
[----:B------:R-:W-:Y:S01]  /*0550*/  VOTEU.ALL UP5, P1 ;  /* 0x00000000003f7886 */ /* 0x000fe200008a0000 */
[----:B------:R-:W-:Y:S01]  /*0560*/  ISETP.NE.AND P1, PT, RZ, UR15, PT ;  /* 0x0000000fff007c0c */ /* 0x000fe2000bf25270 */
[----:B-1----:R-:W-:-:S02]  /*0570*/  @!UP0 ULEA UR9, UR7, UR6, 0x18 ;  /* 0x0000000607098291 */ /* 0x002fc4000f8ec03f */
[----:B------:R-:W-:-:S04]  /*0580*/  @!UP1 UIADD3 UR6, -UR12, 0x100000, URZ ;  /* 0x001000000c069890 */ /* 0x000fc8000fffe13f */
[----:B------:R-:W-:Y:S02]  /*0590*/  @!UP1 USHF.L.U32 UR7, UR6, 0xb, URZ ;  /* 0x0000000b06079899 */ /* 0x000fe4000800063f */
[----:B------:R-:W-:Y:S01]  /*05a0*/  @!UP1 USHF.L.U32 UR6, UR6, 0x1, URZ ;  /* 0x0000000106069899 */ /* 0x000fe2000800063f */
[----:B------:R-:W-:Y:S01]  /*05b0*/  VOTEU.ALL UP0, P0 ;  /* 0x00000000003f7886 */ /* 0x000fe20000000000 */
[----:B-----5:R-:W-:Y:S01]  /*05c0*/  @!UP1 ULEA UR10, UR11, UR10, 0x18 ;  /* 0x0000000a0b0a9291 */ /* 0x020fe2000f8ec03f */
[----:B------:R-:W-:Y:S01]  /*05d0*/  VOTEU.ALL UP1, P0 ;  /* 0x00000000003f7886 */ /* 0x000fe20000020000 */
[----:B------:R-:W1:Y:S02]  /*05e0*/  FENCE.VIEW.ASYNC.S ;  /* 0x00000000000073c6 */ /* 0x000e640000000000 */
[----:B-1----:R-:W2:Y:S02]  /*05f0*/  @!UP0 SYNCS.EXCH.64 URZ, [UR9+0x70], UR4 ;  /* 0x00007004093f85b2 */ /* 0x002ea40008000100 */
[----:B------:R1:W2:Y:S01]  /*0600*/  @!UP1 SYNCS.EXCH.64 URZ, [UR9+0x78], UR4 ;  /* 0x00007804093f95b2 */ /* 0x0002a20008000100 */
[----:B------:R-:W-:Y:S01]  /*0610*/  NOP ;  /* 0x0000000000007918 */ /* 0x000fe20000000000 */
[----:B-1----:R-:W-:-:S02]  /*0620*/  ULDC.64 UR4, c[0x0][0x598] ;  /* 0x0001660000047ab9 */ /* 0x002fc40000000a00 */
[----:B------:R-:W-:Y:S02]  /*0630*/  ISETP.NE.U32.AND P0, PT, RZ, UR4, PT ;  /* 0x00000004ff007c0c */ /* 0x000fe4000bf05070 */
[----:B------:R1:W2:Y:S02]  /*0640*/  @!UP2 SYNCS.EXCH.64 URZ, [UR10+0x50], UR6 ;  /* 0x000050060a3fa5b2 */ /* 0x0002a40008000100 */
[----:B------:R-:W-:Y:S01]  /*0650*/  ISETP.NE.AND.EX P0, PT, RZ, UR5, PT, P0 ;  /* 0x00000005ff007c0c */ /* 0x000fe2000bf05300 */
[----:B------:R1:W2:Y:S01]  /*0660*/  @!UP3 SYNCS.EXCH.64 URZ, [UR10+0x58], UR6 ;  /* 0x000058060a3fb5b2 */ /* 0x0002a20008000100 */
[----:B------:R1:W2:Y:S01]  /*0670*/  @!UP4 SYNCS.EXCH.64 URZ, [UR10+0x60], UR6 ;  /* 0x000060060a3fc5b2 */ /* 0x0002a20008000100 */
[----:B------:R1:W2:Y:S01]  /*0680*/  @!UP5 SYNCS.EXCH.64 URZ, [UR10+0x68], UR6 ;  /* 0x000068060a3fd5b2 */ /* 0x0002a20008000100 */
[----:B------:R-:W-:Y:S01]  /*0690*/  NOP ;  /* 0x0000000000007918 */ /* 0x000fe20000000000 */
[----:B--234-:R-:W-:Y:S08]  /*06a0*/  BAR.SYNC.DEFER_BLOCKING 0x0 ;  /* 0x0000000000007b1d */ /* 0x01cff00000010000 */
[----:B01----:R-:W-:Y:S05]  /*06b0*/  @!P0 BRA `(.L_x_3) ;  /* 0x00000000001c8947 */ /* 0x003fea0003800000 */
[----:B------:R-:W0:Y:S02]  /*06c0*/  LDC.64 R6, c[0x0][0x598] ;  /* 0x00016600ff067b82 */ /* 0x000e240000000a00 */
[----:B0-----:R-:W2:Y:S02]  /*06d0*/  LDG.E.64 R6, desc[UR52][R6.64] ;  /* 0x0000003406067981 */ /* 0x001ea4000c1e1b00 */
[----:B--2---:R-:W-:-:S04]  /*06e0*/  ISETP.NE.U32.AND P0, PT, R6, RZ, PT ;  /* 0x000000ff0600720c */ /* 0x004fc80003f05070 */
[----:B------:R-:W-:-:S13]  /*06f0*/  ISETP.NE.AND.EX P0, PT, R7, RZ, PT, P0 ;  /* 0x000000ff0700720c */ /* 0x000fda0003f05300 */
[----:B------:R-:W-:Y:S05]  /*0700*/  @!P0 BRA `(.L_x_3) ;  /* 0x0000000000088947 */ /* 0x000fea0003800000 */
[----:B------:R1:W5:Y:S01]  /*0710*/  LD.E R22, desc[UR52][R6.64] ;  /* 0x0000003406167980 */ /* 0x000362000c101900 */
[----:B------:R-:W-:Y:S05]  /*0720*/  BRA `(.L_x_4) ;  /* 0x0000000000247947 */ /* 0x000fea0003800000 */
.L_x_3:
[----:B------:R-:W-:Y:S02]  /*0730*/  ULDC.64 UR4, c[0x0][0x588] ;  /* 0x0001620000047ab9 */ /* 0x000fe40000000a00 */
[----:B------:R-:W-:-:S04]  /*0740*/  ISETP.NE.U32.AND P0, PT, RZ, UR4, PT ;  /* 0x00000004ff007c0c */ /* 0x000fc8000bf05070 */
[----:B------:R-:W-:-:S13]  /*0750*/  ISETP.NE.AND.EX P0, PT, RZ, UR5, PT, P0 ;  /* 0x00000005ff007c0c */ /* 0x000fda000bf05300 */
[----:B------:R-:W-:Y:S05]  /*0760*/  @!P0 BRA `(.L_x_5) ;  /* 0x00000000000c8947 */ /* 0x000fea0003800000 */
[----:B------:R-:W0:Y:S02]  /*0770*/  LDC.64 R22, c[0x0][0x588] ;  /* 0x00016200ff167b82 */ /* 0x000e240000000a00 */
[----:B0-----:R0:W5:Y:S01]  /*0780*/  LDG.E R22, desc[UR52][R22.64] ;  /* 0x0000003416167981 */ /* 0x001162000c1e1900 */
[----:B------:R-:W-:Y:S05]  /*0790*/  BRA `(.L_x_4) ;  /* 0x0000000000087947 */ /* 0x000fea0003800000 */
.L_x_5:
[----:B------:R-:W-:Y:S02]  /*07a0*/  ULDC UR4, c[0x0][0x580] ;  /* 0x0001600000047ab9 */ /* 0x000fe40000000800 */
[----:B------:R-:W-:-:S07]  /*07b0*/  IMAD.U32 R22, RZ, RZ, UR4 ;  /* 0x00000004ff167e24 */ /* 0x000fce000f8e00ff */
.L_x_4:
[----:B------:R-:W-:Y:S02]  /*07c0*/  ULDC.64 UR4, c[0x0][0x5a0] ;  /* 0x0001680000047ab9 */ /* 0x000fe40000000a00 */
[----:B------:R-:W-:-:S04]  /*07d0*/  ISETP.NE.U32.AND P0, PT, RZ, UR4, PT ;  /* 0x00000004ff007c0c */ /* 0x000fc8000bf05070 */
[----:B------:R-:W-:-:S13]  /*07e0*/  ISETP.NE.AND.EX P0, PT, RZ, UR5, PT, P0 ;  /* 0x00000005ff007c0c */ /* 0x000fda000bf05300 */
[----:B------:R-:W-:Y:S05]  /*07f0*/  @!P0 BRA `(.L_x_6) ;  /* 0x00000000001c8947 */ /* 0x000fea0003800000 */
[----:B-1----:R-:W1:Y:S02]  /*0800*/  LDC.64 R6, c[0x0][0x5a0] ;  /* 0x00016800ff067b82 */ /* 0x002e640000000a00 */
[----:B-1----:R-:W2:Y:S02]  /*0810*/  LDG.E.64 R6, desc[UR52][R6.64] ;  /* 0x0000003406067981 */ /* 0x002ea4000c1e1b00 */
[----:B--2---:R-:W-:-:S04]  /*0820*/  ISETP.NE.U32.AND P0, PT, R6, RZ, PT ;  /* 0x000000ff0600720c */ /* 0x004fc80003f05070 */
[----:B------:R-:W-:-:S13]  /*0830*/  ISETP.NE.AND.EX P0, PT, R7, RZ, PT, P0 ;  /* 0x000000ff0700720c */ /* 0x000fda0003f05300 */
[----:B------:R-:W-:Y:S05]  /*0840*/  @!P0 BRA `(.L_x_6) ;  /* 0x0000000000088947 */ /* 0x000fea0003800000 */
[----:B0-----:R2:W5:Y:S01]  /*0850*/  LD.E R23, desc[UR52][R6.64] ;  /* 0x0000003406177980 */ /* 0x001562000c101900 */
[----:B------:R-:W-:Y:S05]  /*0860*/  BRA `(.L_x_7) ;  /* 0x0000000000247947 */ /* 0x000fea0003800000 */
.L_x_6:
[----:B------:R-:W-:Y:S02]  /*0870*/  ULDC.64 UR4, c[0x0][0x590] ;  /* 0x0001640000047ab9 */ /* 0x000fe40000000a00 */
[----:B------:R-:W-:-:S04]  /*0880*/  ISETP.NE.U32.AND P0, PT, RZ, UR4, PT ;  /* 0x00000004ff007c0c */ /* 0x000fc8000bf05070 */
[----:B------:R-:W-:-:S13]  /*0890*/  ISETP.NE.AND.EX P0, PT, RZ, UR5, PT, P0 ;  /* 0x00000005ff007c0c */ /* 0x000fda000bf05300 */
[----:B------:R-:W-:Y:S05]  /*08a0*/  @!P0 BRA `(.L_x_8) ;  /* 0x00000000000c8947 */ /* 0x000fea0003800000 */
[----:B-1----:R-:W0:Y:S02]  /*08b0*/  LDC.64 R6, c[0x0][0x590] ;  /* 0x00016400ff067b82 */ /* 0x002e240000000a00 */
[----:B0-----:R0:W5:Y:S01]  /*08c0*/  LDG.E R23, desc[UR52][R6.64] ;  /* 0x0000003406177981 */ /* 0x001162000c1e1900 */
[----:B------:R-:W-:Y:S05]  /*08d0*/  BRA `(.L_x_7) ;  /* 0x0000000000087947 */ /* 0x000fea0003800000 */
.L_x_8:
[----:B------:R-:W-:Y:S02]  /*08e0*/  ULDC UR4, c[0x0][0x584] ;  /* 0x0001610000047ab9 */ /* 0x000fe40000000800 */
[----:B0-----:R-:W-:-:S07]  /*08f0*/  IMAD.U32 R23, RZ, RZ, UR4 ;  /* 0x00000004ff177e24 */ /* 0x001fce000f8e00ff */
.L_x_7:
[----:B------:R-:W3:Y:S01]  /*0900*/  S2UR UR10, SR_CTAID.Y ;  /* 0x00000000000a79c3 */ /* 0x000ee20000002600 */
[----:B------:R-:W-:Y:S01]  /*0910*/  ULDC UR5, c[0x0][0x65c] ;  /* 0x0001970000057ab9 */ /* 0x000fe20000000800 */
[----:B------:R-:W-:Y:S01]  /*0920*/  UISETP.NE.AND UP0, UPT, UR15, 0x2, UPT ;  /* 0x000000020f00788c */ /* 0x000fe2000bf05270 */
[----:B------:R-:W-:Y:S01]  /*0930*/  PRMT R5, RZ, 0x7610, R5 ;  /* 0x00007610ff057816 */ /* 0x000fe20000000005 */
[----:B------:R-:W-:Y:S01]  /*0940*/  UISETP.NE.AND UP2, UPT, UR5, 0x1, UPT ;  /* 0x000000010500788c */ /* 0x000fe2000bf45270 */
[----:B------:R-:W-:Y:S02]  /*0950*/  IMAD.MOV.U32 R18, RZ, RZ, -0x1 ;  /* 0xffffffffff127424 */ /* 0x000fe400078e00ff */
[----:B------:R-:W-:Y:S01]  /*0960*/  IMAD.MOV.U32 R19, RZ, RZ, -0x1 ;  /* 0xffffffffff137424 */ /* 0x000fe200078e00ff */
[----:B------:R-:W4:Y:S01]  /*0970*/  S2UR UR4, SR_CTAID.X ;  /* 0x00000000000479c3 */ /* 0x000f220000002500 */
[----:B------:R-:W-:-:S06]  /*0980*/  UP2UR UR38, UPR, URZ, 0x4 ;  /* 0x000000043f267883 */ /* 0x000fcc0008000000 */
[----:B------:R-:W-:Y:S01]  /*0990*/  @UP2 ULDC UR12, c[0x0][0x10] ;  /* 0x00000400000c2ab9 */ /* 0x000fe20000000800 */
[----:B------:R-:W-:Y:S01]  /*09a0*/  @UP2 UMOV UR7, URZ ;  /* 0x0000003f00072c82 */ /* 0x000fe20008000000 */
[----:B------:R-:W-:Y:S01]  /*09b0*/  @UP2 UMOV UR5, URZ ;  /* 0x0000003f00052c82 */ /* 0x000fe20008000000 */
[----:B012---:R-:W0:Y:S01]  /*09c0*/  LDC.64 R6, c[0x0][0x650] ;  /* 0x00019400ff067b82 */ /* 0x007e220000000a00 */
[----:B---3--:R-:W-:Y:S02]  /*09d0*/  @UP2 UMOV UR9, UR10 ;  /* 0x0000000a00092c82 */ /* 0x008fe40008000000 */
[----:B------:R-:W-:Y:S01]  /*09e0*/  @UP2 UMOV UR6, UR9 ;  /* 0x0000000900062c82 */ /* 0x000fe20008000000 */
[----:B------:R-:W-:Y:S01]  /*09f0*/  @!UP2 UMOV UR9, UR10 ;  /* 0x0000000a0009ac82 */ /* 0x000fe20008000000 */
[----:B----4-:R-:W-:-:S03]  /*0a00*/  @UP2 UIMAD.WIDE.U32 UR12, UR4, UR12, UR6 ;  /* 0x0000000c040c22a5 */ /* 0x010fc6000f8e0006 */
[----:B------:R-:W-:Y:S01]  /*0a10*/  @!UP2 ULDC UR6, c[0x0][0xc] ;  /* 0x000003000006aab9 */ /* 0x000fe20000000800 */
[----:B------:R-:W-:Y:S01]  /*0a20*/  @UP2 UIADD3 UR14, UR13, UR5, URZ ;  /* 0x000000050d0e2290 */ /* 0x000fe2000fffe03f */
[----:B------:R-:W-:Y:S02]  /*0a30*/  ULDC UR10, c[0x0][0xc] ;  /* 0x00000300000a7ab9 */ /* 0x000fe40000000800 */
[----:B------:R-:W-:Y:S01]  /*0a40*/  UMOV UR5, URZ ;  /* 0x0000003f00057c82 */ /* 0x000fe20008000000 */
[----:B------:R-:W-:Y:S01]  /*0a50*/  ULDC UR11, c[0x0][0x10] ;  /* 0x00000400000b7ab9 */ /* 0x000fe20000000800 */
[----:B------:R-:W-:Y:S02]  /*0a60*/  @!UP2 UIMAD.WIDE.U32 UR6, UR6, UR9, UR4 ;  /* 0x000000090606a2a5 */ /* 0x000fe4000f8e0004 */
[----:B------:R-:W-:Y:S01]  /*0a70*/  UIMAD.WIDE.U32 UR10, UR10, UR11, URZ ;  /* 0x0000000b0a0a72a5 */ /* 0x000fe2000f8e003f */
[----:B------:R-:W-:-:S03]  /*0a80*/  ULDC UR13, c[0x0][0x14] ;  /* 0x00000500000d7ab9 */ /* 0x000fc60000000800 */
[----:B------:R-:W-:Y:S02]  /*0a90*/  UIMAD.WIDE.U32 UR50, UR10, UR13, URZ ;  /* 0x0000000d0a3272a5 */ /* 0x000fe4000f8e003f */
[----:B------:R-:W-:Y:S01]  /*0aa0*/  UIMAD UR37, UR11, UR13, URZ ;  /* 0x0000000d0b2572a4 */ /* 0x000fe2000f8e023f */
[----:B------:R-:W-:Y:S01]  /*0ab0*/  @!UP2 UMOV UR12, UR6 ;  /* 0x00000006000cac82 */ /* 0x000fe20008000000 */
[----:B------:R-:W-:Y:S02]  /*0ac0*/  @!UP2 UMOV UR14, UR7 ;  /* 0x00000007000eac82 */ /* 0x000fe40008000000 */
[----:B------:R-:W-:Y:S02]  /*0ad0*/  UIADD3 UR37, UR51, UR37, URZ ;  /* 0x0000002533257290 */ /* 0x000fe4000fffe03f */
[----:B------:R-:W-:-:S04]  /*0ae0*/  UIADD3 UR6, UP1, UR12, UR50, URZ ;  /* 0x000000320c067290 */ /* 0x000fc8000ff3e03f */
[----:B------:R-:W-:Y:S02]  /*0af0*/  UIADD3.X UR7, UR14, UR37, URZ, UP1, !UPT ;  /* 0x000000250e077290 */ /* 0x000fe40008ffe43f */
[----:B------:R-:W-:Y:S02]  /*0b00*/  USEL UR6, UR6, UR12, !UP0 ;  /* 0x0000000c06067287 */ /* 0x000fe4000c000000 */
[----:B------:R-:W-:-:S04]  /*0b10*/  USEL UR7, UR7, UR14, !UP0 ;  /* 0x0000000e07077287 */ /* 0x000fc8000c000000 */
[----:B0-----:R-:W-:Y:S01]  /*0b20*/  ISETP.LE.U32.AND P0, PT, R6, UR6, PT ;  /* 0x0000000606007c0c */ /* 0x001fe2000bf03070 */
[----:B------:R-:W-:Y:S02]  /*0b30*/  IMAD.U32 R16, RZ, RZ, UR6 ;  /* 0x00000006ff107e24 */ /* 0x000fe4000f8e00ff */
[----:B------:R-:W-:Y:S02]  /*0b40*/  IMAD.U32 R2, RZ, RZ, UR7 ;  /* 0x00000007ff027e24 */ /* 0x000fe4000f8e00ff */
[----:B------:R-:W-:-:S03]  /*0b50*/  IMAD.U32 R17, RZ, RZ, UR7 ;  /* 0x00000007ff117e24 */ /* 0x000fc6000f8e00ff */
[----:B------:R-:W-:Y:S01]  /*0b60*/  ISETP.GE.U32.AND.EX P0, PT, R2, R7, PT, P0 ;  /* 0x000000070200720c */ /* 0x000fe20003f06100 */
[----:B------:R-:W-:-:S12]  /*0b70*/  IMAD.MOV.U32 R2, RZ, RZ, -0x1 ;  /* 0xffffffffff027424 */ /* 0x000fd800078e00ff */
[----:B------:R-:W-:Y:S05]  /*0b80*/  @P0 BRA `(.L_x_9) ;  /* 0x00000004008c0947 */ /* 0x000fea0003800000 */
[----:B------:R-:W-:Y:S01]  /*0b90*/  I2FP.F32.U32 R2, UR4 ;  /* 0x0000000400027c45 */ /* 0x000fe20008201000 */
[----:B------:R-:W-:Y:S01]  /*0ba0*/  ULDC.64 UR16, c[0x0][0x628] ;  /* 0x00018a0000107ab9 */ /* 0x000fe20000000a00 */
[----:B------:R-:W-:Y:S01]  /*0bb0*/  ULDC UR6, c[0x0][0x150] ;  /* 0x0000540000067ab9 */ /* 0x000fe20000000800 */
[----:B------:R-:W-:Y:S01]  /*0bc0*/  ISETP.NE.U32.AND P0, PT, RZ, UR16, PT ;  /* 0x00000010ff007c0c */ /* 0x000fe2000bf05070 */
[----:B------:R-:W-:Y:S01]  /*0bd0*/  ULDC UR15, c[0x0][0x630] ;  /* 0x00018c00000f7ab9 */ /* 0x000fe20000000800 */
[----:B------:R-:W-:Y:S01]  /*0be0*/  FMUL R2, R2, UR6 ;  /* 0x0000000602027c20 */ /* 0x000fe20008400000 */
[----:B------:R-:W-:Y:S01]  /*0bf0*/  R2UR UR19, R16 ;  /* 0x00000000101372ca */ /* 0x000fe200000e0000 */
[----:B------:R-:W-:Y:S01]  /*0c00*/  ULDC UR21, c[0x0][0x154] ;  /* 0x0000550000157ab9 */ /* 0x000fe20000000800 */
[----:B------:R-:W-:Y:S01]  /*0c10*/  ISETP.NE.AND.EX P0, PT, RZ, UR17, PT, P0 ;  /* 0x00000011ff007c0c */ /* 0x000fe2000bf05300 */
[----:B------:R0:W1:Y:S01]  /*0c20*/  F2I.U32.TRUNC.NTZ R5, R2 ;  /* 0x0000000200057305 */ /* 0x000062000020f000 */
[----:B------:R-:W-:-:S02]  /*0c30*/  R2UR UR20, R17 ;  /* 0x00000000111472ca */ /* 0x000fc400000e0000 */
[----:B------:R-:W-:Y:S02]  /*0c40*/  R2UR UR6, R16 ;  /* 0x00000000100672ca */ /* 0x000fe400000e0000 */
[----:B------:R-:W-:-:S07]  /*0c50*/  R2UR UR7, R17 ;  /* 0x00000000110772ca */ /* 0x000fce00000e0000 */
[----:B0-----:R-:W-:Y:S08]  /*0c60*/  @!P0 BRA `(.L_x_10) ;  /* 0x0000000000308947 */ /* 0x001ff00003800000 */
[----:B------:R-:W-:Y:S01]  /*0c70*/  R2UR UR6, R16 ;  /* 0x00000000100672ca */ /* 0x000fe200000e0000 */
[----:B------:R-:W-:Y:S01]  /*0c80*/  ULDC UR12, c[0x0][0x634] ;  /* 0x00018d00000c7ab9 */ /* 0x000fe20000000800 */
[----:B------:R-:W-:-:S11]  /*0c90*/  R2UR UR14, R17 ;  /* 0x00000000110e72ca */ /* 0x000fd600000e0000 */
[----:B------:R-:W-:-:S04]  /*0ca0*/  UIADD3 UR12, UP1, UR6, UR12, URZ ;  /* 0x0000000c060c7290 */ /* 0x000fc8000ff3e03f */
[----:B------:R-:W-:-:S04]  /*0cb0*/  UIADD3.X UR14, URZ, UR14, URZ, UP1, !UPT ;  /* 0x0000000e3f0e7290 */ /* 0x000fc80008ffe43f */
[----:B------:R-:W-:-:S04]  /*0cc0*/  UIMAD.WIDE.U32 UR6, UR14, UR16, URZ ;  /* 0x000000100e0672a5 */ /* 0x000fc8000f8e003f */
[----:B------:R-:W-:Y:S02]  /*0cd0*/  UIMAD.WIDE.U32 UR10, UP1, UR12, UR17, UR6 ;  /* 0x000000110c0a72a5 */ /* 0x000fe4000f820006 */
[----:B------:R-:W-:Y:S02]  /*0ce0*/  UIMAD.WIDE.U32 UR6, UR12, UR16, URZ ;  /* 0x000000100c0672a5 */ /* 0x000fe4000f8e003f */
[----:B------:R-:W-:Y:S02]  /*0cf0*/  UIADD3.X UR13, URZ, URZ, URZ, UP1, !UPT ;  /* 0x0000003f3f0d7290 */ /* 0x000fe40008ffe43f */
[----:B------:R-:W-:Y:S01]  /*0d00*/  UIADD3 URZ, UP1, UR7, UR10, URZ ;  /* 0x0000000a073f7290 */ /* 0x000fe2000ff3e03f */
[----:B------:R-:W-:-:S03]  /*0d10*/  UMOV UR12, UR11 ;  /* 0x0000000b000c7c82 */ /* 0x000fc60008000000 */
[----:B------:R-:W-:-:S12]  /*0d20*/  UIMAD.WIDE.U32.X UR6, UR14, UR17, UR12, UP1 ;  /* 0x000000110e0672a5 */ /* 0x000fd800088e040c */
.L_x_10:
[----:B------:R-:W-:Y:S01]  /*0d30*/  USHF.R.U64 UR5, UR6, UR15, UR7 ;  /* 0x0000000f06057299 */ /* 0x000fe20008001207 */
[----:B------:R-:W-:Y:S01]  /*0d40*/  I2FP.F32.U32 R2, UR9 ;  /* 0x0000000900027c45 */ /* 0x000fe20008201000 */
[----:B------:R-:W-:Y:S01]  /*0d50*/  USHF.R.U32.HI UR6, URZ, UR15, UR7 ;  /* 0x0000000f3f067299 */ /* 0x000fe20008011607 */
[----:B-1----:R-:W-:Y:S01]  /*0d60*/  R2UR UR14, R5 ;  /* 0x00000000050e72ca */ /* 0x002fe200000e0000 */
[----:B------:R-:W-:Y:S02]  /*0d70*/  UIADD3 UR17, UP1, URZ, -UR5, URZ ;  /* 0x800000053f117290 */ /* 0x000fe4000ff3e03f */
[----:B------:R-:W-:Y:S01]  /*0d80*/  FMUL R2, R2, UR21 ;  /* 0x0000001502027c20 */ /* 0x000fe20008400000 */
[----:B------:R-:W-:Y:S01]  /*0d90*/  ULDC.64 UR10, c[0x0][0x620] ;  /* 0x00018800000a7ab9 */ /* 0x000fe20000000a00 */
[----:B------:R-:W-:Y:S01]  /*0da0*/  UIADD3.X UR6, URZ, ~UR6, URZ, UP1, !UPT ;  /* 0x800000063f067290 */ /* 0x000fe20008ffe43f */
[----:B------:R-:W-:Y:S01]  /*0db0*/  UMOV UR12, UR19 ;  /* 0x00000013000c7c82 */ /* 0x000fe20008000000 */
[----:B------:R-:W-:-:S02]  /*0dc0*/  UMOV UR13, UR20 ;  /* 0x00000014000d7c82 */ /* 0x000fc40008000000 */
[----:B------:R-:W-:Y:S01]  /*0dd0*/  UIMAD UR6, UR6, UR10, URZ ;  /* 0x0000000a060672a4 */ /* 0x000fe2000f8e023f */
[----:B------:R-:W0:Y:S01]  /*0de0*/  F2I.U32.TRUNC.NTZ R2, R2 ;  /* 0x0000000200027305 */ /* 0x000e22000020f000 */
[----:B------:R-:W-:Y:S02]  /*0df0*/  UIMAD.WIDE.U32 UR12, UR17, UR10, UR12 ;  /* 0x0000000a110c72a5 */ /* 0x000fe4000f8e000c */
[----:B------:R-:W-:Y:S01]  /*0e00*/  UIMAD UR17, UR17, UR11, UR6 ;  /* 0x0000000b111172a4 */ /* 0x000fe2000f8e0206 */
[----:B------:R-:W-:Y:S01]  /*0e10*/  ULDC UR24, c[0x0][0x658] ;  /* 0x0001960000187ab9 */ /* 0x000fe20000000800 */
[----:B------:R-:W-:Y:S02]  /*0e20*/  UMOV UR22, 0xffffffff ;  /* 0xffffffff00167882 */ /* 0x000fe40000000000 */
[----:B------:R-:W-:Y:S01]  /*0e30*/  UIADD3 UR17, UR13, UR17, URZ ;  /* 0x000000110d117290 */ /* 0x000fe2000fffe03f */
[----:B------:R-:W-:Y:S01]  /*0e40*/  ULDC UR19, c[0x0][0x618] ;  /* 0x0001860000137ab9 */ /* 0x000fe20000000800 */
[----:B------:R-:W-:Y:S01]  /*0e50*/  ULDC.64 UR6, c[0x0][0x640] ;  /* 0x0001900000067ab9 */ /* 0x000fe20000000a00 */
[----:B------:R-:W-:Y:S01]  /*0e60*/  USHF.L.U32 UR13, UR22, UR24, URZ ;  /* 0x00000018160d7299 */ /* 0x000fe2000800063f */
[----:B------:R-:W-:Y:S01]  /*0e70*/  ISETP.NE.U32.AND P0, PT, RZ, UR6, PT ;  /* 0x00000006ff007c0c */ /* 0x000fe2000bf05070 */
[----:B------:R-:W-:-:S02]  /*0e80*/  USHF.R.U64 UR22, UR12, UR19, UR17 ;  /* 0x000000130c167299 */ /* 0x000fc40008001211 */
[----:B------:R-:W-:Y:S01]  /*0e90*/  USHF.R.U32.HI UR12, URZ, UR19, UR17 ;  /* 0x000000133f0c7299 */ /* 0x000fe20008011611 */
[----:B0-----:R-:W-:Y:S01]  /*0ea0*/  R2UR UR16, R2 ;  /* 0x00000000021072ca */ /* 0x001fe200000e0000 */
[----:B------:R-:W-:Y:S01]  /*0eb0*/  ULDC UR21, c[0x0][0x608] ;  /* 0x0001820000157ab9 */ /* 0x000fe20000000800 */
[----:B------:R-:W-:Y:S01]  /*0ec0*/  ISETP.NE.AND.EX P0, PT, RZ, UR7, PT, P0 ;  /* 0x00000007ff007c0c */ /* 0x000fe2000bf05300 */
[----:B------:R-:W-:Y:S02]  /*0ed0*/  USHF.R.U64 UR26, UR22, UR21, UR12 ;  /* 0x00000015161a7299 */ /* 0x000fe4000800120c */
[----:B------:R-:W-:Y:S01]  /*0ee0*/  USHF.R.U32.HI UR12, URZ, UR21, UR12 ;  /* 0x000000153f0c7299 */ /* 0x000fe2000801160c */
[----:B------:R-:W-:Y:S01]  /*0ef0*/  UMOV UR20, 0x1 ;  /* 0x0000000100147882 */ /* 0x000fe20000000000 */
[----:B------:R-:W-:Y:S02]  /*0f00*/  UIADD3 UR14, -UR14, URZ, URZ ;  /* 0x0000003f0e0e7290 */ /* 0x000fe4000fffe13f */
[----:B------:R-:W-:-:S02]  /*0f10*/  USHF.R.U64 UR27, UR26, UR24, UR12 ;  /* 0x000000181a1b7299 */ /* 0x000fc4000800120c */
[----:B------:R-:W-:Y:S01]  /*0f20*/  USHF.L.U32 UR19, UR20, UR24, URZ ;  /* 0x0000001814137299 */ /* 0x000fe2000800063f */
[----:B------:R-:W-:Y:S01]  /*0f30*/  ULDC UR15, c[0x0][0x144] ;  /* 0x00005100000f7ab9 */ /* 0x000fe20000000800 */
[----:B------:R-:W-:Y:S01]  /*0f40*/  ULDC UR10, c[0x0][0x600] ;  /* 0x00018000000a7ab9 */ /* 0x000fe20000000800 */
[----:B------:R-:W-:Y:S02]  /*0f50*/  ULOP3.LUT UR20, URZ, UR13, URZ, 0x33, !UPT ;  /* 0x0000000d3f147292 */ /* 0x000fe4000f8e333f */
[----:B------:R-:W-:Y:S02]  /*0f60*/  USHF.R.U32.HI UR13, URZ, UR24, UR12 ;  /* 0x000000183f0d7299 */ /* 0x000fe4000801160c */
[----:B------:R-:W-:Y:S02]  /*0f70*/  UIADD3 UR11, UR10, -0x1, URZ ;  /* 0xffffffff0a0b7890 */ /* 0x000fe4000fffe03f */
[----:B------:R-:W-:Y:S02]  /*0f80*/  UIADD3 UR23, -UR16, URZ, URZ ;  /* 0x0000003f10177290 */ /* 0x000fe4000fffe13f */
[----:B------:R-:W-:Y:S01]  /*0f90*/  UIMAD UR4, UR15, UR14, UR4 ;  /* 0x0000000e0f0472a4 */ /* 0x000fe2000f8e0204 */
[----:B------:R-:W-:Y:S01]  /*0fa0*/  ULDC UR28, c[0x0][0x148] ;  /* 0x00005200001c7ab9 */ /* 0x000fe20000000800 */
[----:B------:R-:W-:Y:S01]  /*0fb0*/  ULDC UR24, c[0x0][0x648] ;  /* 0x0001920000187ab9 */ /* 0x000fe20000000800 */
[----:B------:R-:W-:Y:S01]  /*0fc0*/  ULDC UR25, c[0x0][0x638] ;  /* 0x00018e0000197ab9 */ /* 0x000fe20000000800 */
[----:B------:R-:W-:Y:S01]  /*0fd0*/  UMOV UR12, UR27 ;  /* 0x0000001b000c7c82 */ /* 0x000fe20008000000 */
[----:B------:R-:W-:Y:S07]  /*0fe0*/  @!P0 BRA `(.L_x_11) ;  /* 0x0000000000308947 */ /* 0x000fee0003800000 */
[----:B------:R-:W-:Y:S02]  /*0ff0*/  ULDC UR16, c[0x0][0x64c] ;  /* 0x0001930000107ab9 */ /* 0x000fe40000000800 */
        /* <DEDUP_REMOVED lines=8> */
[----:B------:R-:W-:-:S07]  /*1080*/  UIMAD.WIDE.U32.X UR6, UR21, UR7, UR16, UP1 ;  /* 0x00000007150672a5 */ /* 0x000fce00088e0410 */
[----:B------:R-:W-:Y:S01]  /*1090*/  UMOV UR12, UR6 ;  /* 0x00000006000c7c82 */ /* 0x000fe20008000000 */
[----:B------:R-:W-:-:S05]  /*10a0*/  UMOV UR13, UR7 ;  /* 0x00000007000d7c82 */ /* 0x000fca0008000000 */
.L_x_11:
[----:B------:R-:W-:Y:S01]  /*10b0*/  UISETP.NE.AND UP1, UPT, UR38, URZ, UPT ;  /* 0x0000003f2600728c */ /* 0x000fe2000bf25270 */
[----:B------:R-:W-:Y:S01]  /*10c0*/  IMAD.MOV.U32 R5, RZ, RZ, 0x1 ;  /* 0x00000001ff057424 */ /* 0x000fe200078e00ff */
[----:B------:R-:W-:Y:S01]  /*10d0*/  USHF.R.U64 UR6, UR12, UR24, UR13 ;  /* 0x000000180c067299 */ /* 0x000fe2000800120d */
[----:B------:R-:W-:Y:S01]  /*10e0*/  IMAD.U32 R19, RZ, RZ, UR5 ;  /* 0x00000005ff137e24 */ /* 0x000fe2000f8e00ff */
[----:B------:R-:W-:Y:S02]  /*10f0*/  ULOP3.LUT UR20, UR26, UR20, URZ, 0xc0, !UPT ;  /* 0x000000141a147292 */ /* 0x000fe4000f8ec03f */
[----:B------:R-:W-:Y:S02]  /*1100*/  UIADD3 UR7, -UR6, URZ, URZ ;  /* 0x0000003f06077290 */ /* 0x000fe4000fffe13f */
[----:B------:R-:W-:Y:S02]  /*1110*/  UIMAD UR19, UR19, UR6, UR20 ;  /* 0x00000006131372a4 */ /* 0x000fe4000f8e0214 */
[----:B------:R-:W-:-:S02]  /*1120*/  ULOP3.LUT UR11, UR22, UR11, URZ, 0xc0, !UPT ;  /* 0x0000000b160b7292 */ /* 0x000fc4000f8ec03f */
[----:B------:R-:W-:Y:S02]  /*1130*/  @UP1 UIMAD UR4, UR28, UR23, UR9 ;  /* 0x000000171c0412a4 */ /* 0x000fe4000f8e0209 */
[----:B------:R-:W-:-:S03]  /*1140*/  UIMAD UR6, UR7, UR25, UR27 ;  /* 0x00000019070672a4 */ /* 0x000fc6000f8e021b */
[----:B------:R-:W-:Y:S01]  /*1150*/  ULDC UR7, c[0x0][0x610] ;  /* 0x0001840000077ab9 */ /* 0x000fe20000000800 */
[----:B------:R-:W-:Y:S02]  /*1160*/  UIMAD UR6, UR6, UR10, UR11 ;  /* 0x0000000a060672a4 */ /* 0x000fe4000f8e020b */
[----:B------:R-:W-:-:S04]  /*1170*/  UIMAD UR4, UR19, UR7, UR4 ;  /* 0x00000007130472a4 */ /* 0x000fc8000f8e0204 */
[----:B------:R-:W-:Y:S02]  /*1180*/  USEL UR7, UR6, UR4, !UP1 ;  /* 0x0000000406077287 */ /* 0x000fe4000c800000 */
[----:B------:R-:W-:-:S04]  /*1190*/  USEL UR4, UR4, UR6, !UP1 ;  /* 0x0000000604047287 */ /* 0x000fc8000c800000 */
[----:B------:R-:W-:Y:S02]  /*11a0*/  IMAD.U32 R2, RZ, RZ, UR7 ;  /* 0x00000007ff027e24 */ /* 0x000fe4000f8e00ff */
[----:B------:R-:W-:-:S07]  /*11b0*/  IMAD.U32 R18, RZ, RZ, UR4 ;  /* 0x00000004ff127e24 */ /* 0x000fce000f8e00ff */
.L_x_9:
[----:B------:R-:W-:Y:S02]  /*11c0*/  ULDC UR4, c[0x0][0x28c] ;  /* 0x0000a30000047ab9 */ /* 0x000fe40000000800 */
[----:B------:R-:W-:-:S04]  /*11d0*/  UIADD3 UR4, UR4, 0x3f, URZ ;  /* 0x0000003f04047890 */ /* 0x000fc8000fffe03f */
[----:B------:R-:W-:-:S04]  /*11e0*/  USHF.R.S32.HI UR5, URZ, 0x1f, UR4 ;  /* 0x0000001f3f057899 */ /* 0x000fc80008011404 */
[----:B------:R-:W-:-:S04]  /*11f0*/  ULEA.HI UR5, UR5, UR4, URZ, 0x6 ;  /* 0x0000000405057291 */ /* 0x000fc8000f8f303f */
[----:B------:R-:W-:Y:S01]  /*1200*/  USHF.R.S32.HI UR39, URZ, 0x6, UR5 ;  /* 0x000000063f277899 */ /* 0x000fe20008011405 */
[----:B------:R-:W-:Y:S11]  /*1210*/  @!P1 BRA `(.L_x_12) ;  /* 0x00000038006c9947 */ /* 0x000ff60003800000 */
[----:B------:R-:W-:-:S06]  /*1220*/  UISETP.GT.U32.AND UP1, UPT, UR18, 0x1, UPT ;  /* 0x000000011200788c */ /* 0x000fcc000bf24070 */
[----:B------:R-:W-:-:S13]  /*1230*/  PLOP3.LUT P0, PT, PT, PT, UP1, 0x80, 0x0 ;  /* 0x000000000000781c */ /* 0x000fda0003f0f018 */
[----:B------:R-:W-:Y:S05]  /*1240*/  @P0 EXIT ;  /* 0x000000000000094d */ /* 0x000fea0003800000 */
.L_x_13:
[----:B------:R-:W-:-:S08]  /*1250*/  NOP ;  /* 0x0000000000007918 */ /* 0x000fd00000000000 */
[----:B------:R-:W0:Y:S02]  /*1260*/  USETMAXREG.TRY_ALLOC.CTAPOOL UP1, 0xe8 ;  /* 0x000000e8000079c8 */ /* 0x000e240008020600 */
[----:B0-----:R-:W-:-:S13]  /*1270*/  PLOP3.LUT P0, PT, PT, PT, UP1, 0x80, 0x0 ;  /* 0x000000000000781c */ /* 0x001fda0003f0f018 */
[----:B------:R-:W-:Y:S05]  /*1280*/  @!P0 BRA `(.L_x_13) ;  /* 0xfffffffc00f08947 */ /* 0x000fea000383ffff */
[----:B------:R-:W-:-:S13]  /*1290*/  LOP3.LUT P0, RZ, R5, 0xff, RZ, 0xc0, !PT ;  /* 0x000000ff05ff7812 */ /* 0x000fda000780c0ff */
[----:B------:R-:W-:Y:S05]  /*12a0*/  @!P0 EXIT ;  /* 0x000000000000894d */ /* 0x000fea0003800000 */
[----:B------:R-:W0:Y:S01]  /*12b0*/  S2UR UR5, SR_CgaCtaId ;  /* 0x00000000000579c3 */ /* 0x000e220000008800 */
[----:B------:R-:W-:Y:S01]  /*12c0*/  VIADD R6, R0, 0xffffffff ;  /* 0xffffffff00067836 */ /* 0x000fe20000000000 */
[----:B------:R-:W-:Y:S01]  /*12d0*/  SHF.R.S32.HI R0, RZ, 0x1f, R3 ;  /* 0x0000001fff007819 */ /* 0x000fe20000011403 */
[----:B------:R-:W-:Y:S01]  /*12e0*/  USHF.R.U32.HI UR4, URZ, 0x2, UR39 ;  /* 0x000000023f047899 */ /* 0x000fe20008011627 */
[----:B------:R-:W-:Y:S02]  /*12f0*/  UMOV UR42, 0x400 ;  /* 0x00000400002a7882 */ /* 0x000fe40000000000 */
[----:B------:R-:W-:Y:S01]  /*1300*/  R2UR UR49, R6 ;  /* 0x00000000063172ca */ /* 0x000fe200000e0000 */
[----:B------:R-:W-:Y:S01]  /*1310*/  ULOP3.LUT UR43, UR39, 0x3, URZ, 0xc0, !UPT ;  /* 0x00000003272b7892 */ /* 0x000fe2000f8ec03f */
[CC--:B------:R-:W-:Y:S01]  /*1320*/  LEA.HI R4, R0.reuse, R3.reuse, RZ, 0x2 ;  /* 0x0000000300047211 */ /* 0x0c0fe200078f10ff */
[----:B------:R-:W-:Y:S01]  /*1330*/  ULOP3.LUT UR4, UR4, 0x1, URZ, 0xc0, !UPT ;  /* 0x0000000104047892 */ /* 0x000fe2000f8ec03f */
[----:B------:R-:W-:Y:S01]  /*1340*/  LEA.HI R0, R0, R3, RZ, 0x5 ;  /* 0x0000000300007211 */ /* 0x000fe200078f28ff */
[----:B------:R-:W-:Y:S01]  /*1350*/  USEL UR43, UR43, URZ, !UP0 ;  /* 0x0000003f2b2b7287 */ /* 0x000fe2000c000000 */
[--C-:B------:R-:W-:Y:S01]  /*1360*/  SHF.R.S32.HI R56, RZ, 0x2, R4.reuse ;  /* 0x00000002ff387819 */ /* 0x100fe20000011404 */
[----:B------:R-:W-:Y:S01]  /*1370*/  UISETP.EQ.U32.AND UP0, UPT, UR4, 0x1, !UP0 ;  /* 0x000000010400788c */ /* 0x000fe2000c702070 */
[----:B------:R-:W-:Y:S01]  /*1380*/  SHF.R.S32.HI R5, RZ, 0x1f, R4 ;  /* 0x0000001fff057819 */ /* 0x000fe20000011404 */
[----:B------:R-:W-:Y:S01]  /*1390*/  UISETP.LT.AND UP1, UPT, UR39, 0x1, UPT ;  /* 0x000000012700788c */ /* 0x000fe2000bf21270 */
[----:B------:R-:W-:Y:S01]  /*13a0*/  LOP3.LUT R58, R4, 0xfffffffc, RZ, 0xc0, !PT ;  /* 0xfffffffc043a7812 */ /* 0x000fe200078ec0ff */
[----:B------:R-:W-:Y:S01]  /*13b0*/  ULDC UR6, c[0x0][0x284] ;  /* 0x0000a10000067ab9 */ /* 0x000fe20000000800 */
[----:B------:R-:W-:Y:S01]  /*13c0*/  LEA.HI R5, R5, R56, RZ, 0x3 ;  /* 0x0000003805057211 */ /* 0x000fe200078f18ff */
[----:B------:R-:W-:Y:S01]  /*13d0*/  USHF.L.U32 UR49, UR49, 0x3, URZ ;  /* 0x0000000331317899 */ /* 0x000fe2000800063f */
[----:B------:R-:W-:Y:S01]  /*13e0*/  ISETP.NE.AND P0, PT, R6, RZ, PT ;  /* 0x000000ff0600720c */ /* 0x000fe20003f05270 */
[----:B------:R-:W-:Y:S01]  /*13f0*/  USEL UR45, UR39, 0x1, UP1 ;  /* 0x00000001272d7887 */ /* 0x000fe20008800000 */
[----:B------:R-:W-:Y:S01]  /*1400*/  LOP3.LUT R5, R5, 0xfffffff8, RZ, 0xc0, !PT ;  /* 0xfffffff805057812 */ /* 0x000fe200078ec0ff */
[----:B------:R-:W-:Y:S01]  /*1410*/  IMAD.IADD R58, R3, 0x1, -R58 ;  /* 0x00000001033a7824 */ /* 0x000fe200078e0a3a */
[----:B0-----:R-:W-:Y:S01]  /*1420*/  ULEA UR42, UR5, UR42, 0x18 ;  /* 0x0000002a052a7291 */ /* 0x001fe2000f8ec03f */
[----:B------:R-:W-:Y:S01]  /*1430*/  IMAD.U32 R60, RZ, RZ, UR49 ;  /* 0x00000031ff3c7e24 */ /* 0x000fe2000f8e00ff */
[----:B------:R-:W-:Y:S01]  /*1440*/  SEL R68, RZ, 0x1, P0 ;  /* 0x00000001ff447807 */ /* 0x000fe20000000000 */
[----:B------:R-:W-:Y:S01]  /*1450*/  IMAD.IADD R56, R56, 0x1, -R5 ;  /* 0x0000000138387824 */ /* 0x000fe200078e0a05 */
[----:B------:R-:W-:Y:S01]  /*1460*/  UIADD3 UR44, UR42, 0x50, URZ ;  /* 0x000000502a2c7890 */ /* 0x000fe2000fffe03f */
[----:B------:R-:W-:Y:S01]  /*1470*/  SHF.R.S32.HI R5, RZ, 0x5, R0 ;  /* 0x00000005ff057819 */ /* 0x000fe20000011400 */
[----:B------:R-:W-:Y:S01]  /*1480*/  UIADD3 UR4, UR42, 0x180, URZ ;  /* 0x000001802a047890 */ /* 0x000fe2000fffe03f */
[C---:B------:R-:W-:Y:S01]  /*1490*/  LOP3.LUT R62, R60.reuse, 0x8, RZ, 0xc0, !PT ;  /* 0x000000083c3e7812 */ /* 0x040fe200078ec0ff */
[----:B------:R-:W-:Y:S01]  /*14a0*/  UIADD3 UR5, UR42, 0x8180, URZ ;  /* 0x000081802a057890 */ /* 0x000fe2000fffe03f */
[--C-:B------:R-:W-:Y:S01]  /*14b0*/  SHF.R.S32.HI R57, RZ, 0x1f, R56.reuse ;  /* 0x0000001fff397819 */ /* 0x100fe20000011438 */
[----:B------:R-:W-:Y:S01]  /*14c0*/  USHF.R.U32.HI UR4, URZ, 0x4, UR4 ;  /* 0x000000043f047899 */ /* 0x000fe20008011604 */
[C-C-:B------:R-:W-:Y:S01]  /*14d0*/  IMAD R63, R5.reuse, -0x10, -R56.reuse ;  /* 0xfffffff0053f7824 */ /* 0x140fe200078e0a38 */
[----:B------:R-:W-:Y:S01]  /*14e0*/  USHF.R.U32.HI UR5, URZ, 0x4, UR5 ;  /* 0x000000043f057899 */ /* 0x000fe20008011605 */
[----:B------:R-:W-:Y:S01]  /*14f0*/  IMAD.U32 R59, RZ, RZ, UR44 ;  /* 0x0000002cff3b7e24 */ /* 0x000fe2000f8e00ff */
[----:B------:R-:W-:Y:S01]  /*1500*/  ULOP3.LUT UR4, UR4, 0x3fff, URZ, 0xc0, !UPT ;  /* 0x00003fff04047892 */ /* 0x000fe2000f8ec03f */
[----:B------:R-:W-:Y:S01]  /*1510*/  IMAD.WIDE R56, R5, 0x10, R56 ;  /* 0x0000001005387825 */ /* 0x000fe200078e0238 */
[----:B------:R-:W-:Y:S01]  /*1520*/  ULOP3.LUT UR5, UR5, 0x3fff, URZ, 0xc0, !UPT ;  /* 0x00003fff05057892 */ /* 0x000fe2000f8ec03f */
[----:B------:R-:W-:Y:S01]  /*1530*/  LOP3.LUT R60, R60, 0x8, RZ, 0xc, !PT ;  /* 0x000000083c3c7812 */ /* 0x000fe200078e0cff */
[----:B------:R-:W-:Y:S01]  /*1540*/  ULOP3.LUT UR40, UR36, 0x1, URZ, 0xfc, !UPT ;  /* 0x0000000124287892 */ /* 0x000fe2000f8efc3f */
[----:B------:R-:W-:Y:S01]  /*1550*/  VIADD R61, R59, UR49 ;  /* 0x000000313b3d7c36 */ /* 0x000fe20008000000 */
[----:B------:R-:W-:Y:S01]  /*1560*/  LOP3.LUT R62, R62, 0x18, RZ, 0x3c, !PT ;  /* 0x000000183e3e7812 */ /* 0x000fe200078e3cff */
[----:B------:R-:W-:Y:S01]  /*1570*/  VIADD R63, R63, UR6 ;  /* 0x000000063f3f7c36 */ /* 0x000fe20008000000 */
[----:B------:R-:W-:-:S02]  /*1580*/  USHF.L.U32 UR41, UR39, 0x1, URZ ;  /* 0x0000000127297899 */ /* 0x000fc4000800063f */
[----:B------:R-:W-:Y:S02]  /*1590*/  UIADD3 UR45, -UR45, UR39, URZ ;  /* 0x000000272d2d7290 */ /* 0x000fe4000fffe13f */
[----:B------:R-:W-:Y:S02]  /*15a0*/  USEL UR46, URZ, 0x1, !UP0 ;  /* 0x000000013f2e7887 */ /* 0x000fe4000c000000 */
[----:B------:R-:W-:Y:S02]  /*15b0*/  ULOP3.LUT UR47, UR4, 0x10000, URZ, 0xfc, !UPT ;  /* 0x00010000042f7892 */ /* 0x000fe4000f8efc3f */
[----:B------:R-:W-:-:S12]  /*15c0*/  ULOP3.LUT UR48, UR5, 0x10000, URZ, 0xfc, !UPT ;  /* 0x0001000005307892 */ /* 0x000fd8000f8efc3f */
.L_x_97:
[----:B------:R-:W-:Y:S01]  /*15d0*/  SHF.L.U32 R0, R68, 0x1f, RZ ;  /* 0x0000001f44007819 */ /* 0x000fe200000006ff */
[----:B------:R-:W-:Y:S02]  /*15e0*/  ULDC UR4, c[0x0][0x28c] ;  /* 0x0000a30000047ab9 */ /* 0x000fe40000000800 */
[----:B------:R-:W-:Y:S01]  /*15f0*/  ISETP.LT.AND P1, PT, RZ, UR4, PT ;  /* 0x00000004ff007c0c */ /* 0x000fe2000bf21270 */
[----:B------:R-:W0:Y:S02]  /*1600*/  SYNCS.PHASECHK.TRANS64.TRYWAIT P0, [R59+UR49], R0 ;  /* 0x000000003b0075a7 */ /* 0x000e240008000171 */
[----:B0-23--:R-:W-:Y:S10]  /*1610*/  @!P0 BRA `(.L_x_14) ;  /* 0x0000004400548947 */ /* 0x00dff40003800000 */
.L_x_119:
[----:B------:R-:W-:Y:S05]  /*1620*/  @P1 BRA `(.L_x_15) ;  /* 0x0000000000401947 */ /* 0x000fea0003800000 */
[----:B0-----:R-:W-:Y:S01]  /*1630*/  MOV R0, 0x0 ;  /* 0x0000000000007802 */ /* 0x001fe20000000f00 */
[----:B------:R-:W-:Y:S01]  /*1640*/  ULDC.64 UR4, c[0x4][0x68] ;  /* 0x01001a0000047ab9 */ /* 0x000fe20000000a00 */
[----:B------:R-:W-:Y:S01]  /*1650*/  ULDC.64 UR6, c[0x4][0x8] ;  /* 0x0100020000067ab9 */ /* 0x000fe20000000a00 */
[----:B------:R-:W-:Y:S01]  /*1660*/  IMAD.U32 R4, RZ, RZ, UR4 ;  /* 0x00000004ff047e24 */ /* 0x000fe2000f8e00ff */
[----:B------:R0:W1:Y:S01]  /*1670*/  LDC.64 R14, c[0x4][R0] ;  /* 0x01000000000e7b82 */ /* 0x0000620000000a00 */
[----:B------:R-:W-:Y:S01]  /*1680*/  IMAD.U32 R5, RZ, RZ, UR5 ;  /* 0x00000005ff057e24 */ /* 0x000fe2000f8e00ff */
[----:B------:R-:W-:Y:S01]  /*1690*/  ULDC.64 UR4, c[0x4][0x70] ;  /* 0x01001c0000047ab9 */ /* 0x000fe20000000a00 */
[----:B------:R-:W-:Y:S02]  /*16a0*/  IMAD.U32 R10, RZ, RZ, UR6 ;  /* 0x00000006ff0a7e24 */ /* 0x000fe4000f8e00ff */
[----:B------:R-:W-:Y:S02]  /*16b0*/  IMAD.U32 R6, RZ, RZ, UR4 ;  /* 0x00000004ff067e24 */ /* 0x000fe4000f8e00ff */
[----:B------:R-:W-:-:S02]  /*16c0*/  IMAD.U32 R7, RZ, RZ, UR5 ;  /* 0x00000005ff077e24 */ /* 0x000fc4000f8e00ff */
[----:B------:R-:W-:Y:S02]  /*16d0*/  IMAD.U32 R11, RZ, RZ, UR7 ;  /* 0x00000007ff0b7e24 */ /* 0x000fe4000f8e00ff */
[----:B------:R-:W-:Y:S02]  /*16e0*/  IMAD.MOV.U32 R8, RZ, RZ, 0x1e1 ;  /* 0x000001e1ff087424 */ /* 0x000fe400078e00ff */
[----:B------:R-:W-:Y:S02]  /*16f0*/  IMAD.MOV.U32 R12, RZ, RZ, 0x1 ;  /* 0x00000001ff0c7424 */ /* 0x000fe400078e00ff */
[----:B0-----:R-:W-:-:S07]  /*1700*/  IMAD.MOV.U32 R13, RZ, RZ, RZ ;  /* 0x000000ffff0d7224 */ /* 0x001fce00078e00ff */
[----:B------:R-:W-:-:S07]  /*1710*/  LEPC R20, `(.L_x_15) ;  /* 0x000000001014794e */ /* 0x000fce0000000000 */
[----:B-1---5:R-:W-:Y:S05]  /*1720*/  CALL.ABS.NOINC R14 ;  /* 0x000000000e007343 */ /* 0x022fea0003c00000 */
.L_x_15:
[----:B0-----:R-:W-:-:S05]  /*1730*/  IMAD.U32 R0, RZ, RZ, UR40 ;  /* 0x00000028ff007e24 */ /* 0x001fca000f8e00ff */
[----:B------:R-:W-:-:S13]  /*1740*/  ISETP.NE.AND P0, PT, R0, 0x3, PT ;  /* 0x000000030000780c */ /* 0x000fda0003f05270 */
[----:B------:R-:W-:Y:S05]  /*1750*/  @!P0 BRA `(.L_x_16) ;  /* 0x0000000000048947 */ /* 0x000fea0003800000 */
[----:B------:R-:W-:Y:S01]  /*1760*/  BPT.TRAP 0x1 ;  /* 0x000000040000795c */ /* 0x000fe20000300000 */
.L_x_16:
[----:B------:R-:W-:Y:S02]  /*1770*/  IMAD.U32 R3, RZ, RZ, UR43 ;  /* 0x0000002bff037e24 */ /* 0x000fe4000f8e00ff */
[----:B------:R-:W-:-:S03]  /*1780*/  IMAD.U32 R0, RZ, RZ, UR46 ;  /* 0x0000002eff007e24 */ /* 0x000fc6000f8e00ff */
[----:B------:R-:W-:Y:S02]  /*1790*/  LEA R3, R3, UR42, 0x3 ;  /* 0x0000002a03037c11 */ /* 0x000fe4000f8e18ff */
[----:B------:R-:W-:-:S04]  /*17a0*/  SHF.L.U32 R0, R0, 0x1f, RZ ;  /* 0x0000001f00007819 */ /* 0x000fc800000006ff */
[----:B------:R0:W1:Y:S01]  /*17b0*/  SYNCS.PHASECHK.TRANS64.TRYWAIT P1, [R3+URZ], R0 ;  /* 0x00000000030075a7 */ /* 0x000062000802017f */
[----:B------:R-:W-:Y:S05]  /*17c0*/  @!P0 BRA `(.L_x_17) ;  /* 0x0000000000048947 */ /* 0x000fea0003800000 */
[----:B------:R-:W-:Y:S01]  /*17d0*/  BPT.TRAP 0x1 ;  /* 0x000000040000795c */ /* 0x000fe20000300000 */
.L_x_17:
[----:B-1----:R-:W-:Y:S05]  /*17e0*/  @P1 BRA `(.L_x_18) ;  /* 0x0000000000081947 */ /* 0x002fea0003800000 */
[----:B------:R-:W1:Y:S02]  /*17f0*/  SYNCS.PHASECHK.TRANS64.TRYWAIT P1, [R3+URZ], R0 ;  /* 0x00000000030075a7 */ /* 0x000e64000802017f */
[----:B-1----:R-:W-:Y:S05]  /*1800*/  @!P1 BRA `(.L_x_19) ;  /* 0x0000004000ec9947 */ /* 0x002fea0003800000 */
.L_x_18:
[----:B------:R-:W-:Y:S05]  /*1810*/  WARPSYNC.ALL ;  /* 0x0000000000007948 */ /* 0x000fea0003800000 */
[----:B------:R-:W-:Y:S01]  /*1820*/  ULEA UR8, UR43, UR47, 0x9 ;  /* 0x0000002f2b087291 */ /* 0x000fe2000f8e483f */
[----:B------:R-:W-:Y:S01]  /*1830*/  WARPGROUP.ARRIVE ;  /* 0x00000000000079c5 */ /* 0x000fe20000000000 */
[----:B------:R-:W-:Y:S01]  /*1840*/  ULEA UR9, UR43, UR48, 0x9 ;  /* 0x000000302b097291 */ /* 0x000fe2000f8e483f */
[----:B01----:R-:W-:Y:S01]  /*1850*/  IMAD.U32 R0, RZ, RZ, UR45 ;  /* 0x0000002dff007e24 */ /* 0x003fe2000f8e00ff */
[----:B------:R-:W-:Y:S01]  /*1860*/  UMOV UR5, 0x40000040 ;  /* 0x4000004000057882 */ /* 0x000fe20000000000 */
[----:B------:R-:W-:-:S02]  /*1870*/  UMOV UR7, 0x40000040 ;  /* 0x4000004000077882 */ /* 0x000fc40000000000 */
[----:B------:R-:W-:Y:S01]  /*1880*/  UMOV UR4, UR8 ;  /* 0x0000000800047c82 */ /* 0x000fe20008000000 */
[----:B------:R-:W-:Y:S01]  /*1890*/  ISETP.GE.AND P1, PT, R0, 0x1, PT ;  /* 0x000000010000780c */ /* 0x000fe20003f26270 */
[----:B------:R-:W-:Y:S02]  /*18a0*/  UMOV UR6, UR9 ;  /* 0x0000000900067c82 */ /* 0x000fe40008000000 */
[----:B------:R-:W-:Y:S01]  /*18b0*/  HGMMA.64x64x16.F32.BF16 R24, gdesc[UR4], RZ, !UPT, gsb0 ;  /* 0x00e00000041879f0 */ /* 0x000fe2000c0018ff */
[----:B------:R-:W-:Y:S02]  /*18c0*/  UIADD3 UR4, UR8, 0x2, URZ ;  /* 0x0000000208047890 */ /* 0x000fe4000fffe03f */
[----:B------:R-:W-:Y:S01]  /*18d0*/  UIADD3 UR6, UR9, 0x2, URZ ;  /* 0x0000000209067890 */ /* 0x000fe2000fffe03f */
[----:B------:R-:W-:Y:S01]  /*18e0*/  UMOV UR5, 0x40000040 ;  /* 0x4000004000057882 */ /* 0x000fe20000000000 */
[----:B------:R-:W-:Y:S01]  /*18f0*/  UMOV UR7, 0x40000040 ;  /* 0x4000004000077882 */ /* 0x000fe20000000000 */
[----:B------:R-:W-:-:S02]  /*1900*/  WARPGROUP.DEPBAR.LE gsb0, 0x0 ;  /* 0x00008000000079c5 */ /* 0x000fc40000010000 */
[----:B------:R-:W-:-:S06]  /*1910*/  WARPGROUP.ARRIVE ;  /* 0x00000000000079c5 */ /* 0x000fcc0000000000 */
[----:B------:R-:W-:Y:S01]  /*1920*/  HGMMA.64x64x16.F32.BF16 R24, gdesc[UR4], R24, gsb0 ;  /* 0x00e00000041879f0 */ /* 0x000fe20008001818 */
[----:B------:R-:W-:Y:S02]  /*1930*/  UIADD3 UR4, UR8, 0x4, URZ ;  /* 0x0000000408047890 */ /* 0x000fe4000fffe03f */
[----:B------:R-:W-:Y:S01]  /*1940*/  UIADD3 UR6, UR9, 0x4, URZ ;  /* 0x0000000409067890 */ /* 0x000fe2000fffe03f */
[----:B------:R-:W-:Y:S01]  /*1950*/  UMOV UR5, 0x40000040 ;  /* 0x4000004000057882 */ /* 0x000fe20000000000 */
[----:B------:R-:W-:Y:S01]  /*1960*/  UMOV UR7, 0x40000040 ;  /* 0x4000004000077882 */ /* 0x000fe20000000000 */
[----:B------:R-:W-:Y:S02]  /*1970*/  WARPGROUP.DEPBAR.LE gsb0, 0x0 ;  /* 0x00008000000079c5 */ /* 0x000fe40000010000 */
        /* <DEDUP_REMOVED lines=8> */
[----:B------:R-:W-:Y:S03]  /*1a00*/  HGMMA.64x64x16.F32.BF16 R24, gdesc[UR4], R24, gsb0 ;  /* 0x00e00000041879f0 */ /* 0x000fe60008001818 */
[----:B------:R-:W-:Y:S02]  /*1a10*/  WARPGROUP.DEPBAR.LE gsb0, 0x0 ;  /* 0x00008000000079c5 */ /* 0x000fe40000010000 */
[----:B------:R-:W-:Y:S05]  /*1a20*/  @!P1 BRA `(.L_x_20) ;  /* 0x0000000400149947 */ /* 0x000fea0003800000 */
[----:B------:R-:W-:Y:S01]  /*1a30*/  UIADD3 UR4, UR43, 0x1, URZ ;  /* 0x000000012b047890 */ /* 0x000fe2000fffe03f */
[----:B------:R-:W-:Y:S01]  /*1a40*/  IMAD.U32 R0, RZ, RZ, UR45 ;  /* 0x0000002dff007e24 */ /* 0x000fe2000f8e00ff */
[----:B------:R-:W-:Y:S02]  /*1a50*/  UMOV UR9, UR43 ;  /* 0x0000002b00097c82 */ /* 0x000fe40008000000 */
[----:B------:R-:W-:-:S04]  /*1a60*/  UISETP.NE.AND UP0, UPT, UR4, 0x4, UPT ;  /* 0x000000040400788c */ /* 0x000fc8000bf05270 */
[----:B------:R-:W-:Y:S02]  /*1a70*/  USEL UR5, URZ, 0x1, UP0 ;  /* 0x000000013f057887 */ /* 0x000fe40008000000 */
[----:B------:R-:W-:Y:S02]  /*1a80*/  USEL UR8, UR4, URZ, UP0 ;  /* 0x0000003f04087287 */ /* 0x000fe40008000000 */
[----:B------:R-:W-:-:S06]  /*1a90*/  ULOP3.LUT UR5, UR46, UR5, URZ, 0x3c, !UPT ;  /* 0x000000052e057292 */ /* 0x000fcc000f8e3c3f */
[----:B------:R-:W-:-:S07]  /*1aa0*/  IMAD.U32 R5, RZ, RZ, UR5 ;  /* 0x00000005ff057e24 */ /* 0x000fce000f8e00ff */
.L_x_27:
[----:B01----:R-:W-:Y:S05]  /*1ab0*/  @!P0 BRA `(.L_x_21) ;  /* 0x0000000000048947 */ /* 0x003fea0003800000 */
[----:B------:R-:W-:Y:S01]  /*1ac0*/  BPT.TRAP 0x1 ;  /* 0x000000040000795c */ /* 0x000fe20000300000 */
.L_x_21:
[----:B------:R-:W-:Y:S01]  /*1ad0*/  ULEA UR4, UR8, UR42, 0x3 ;  /* 0x0000002a08047291 */ /* 0x000fe2000f8e183f */
[----:B------:R-:W-:-:S08]  /*1ae0*/  SHF.L.U32 R3, R5, 0x1f, RZ ;  /* 0x0000001f05037819 */ /* 0x000fd000000006ff */
[----:B------:R0:W1:Y:S01]  /*1af0*/  SYNCS.PHASECHK.TRANS64.TRYWAIT P1, [UR4], R3 ;  /* 0x00000003ff0075a7 */ /* 0x0000620008020144 */
[----:B------:R-:W-:Y:S05]  /*1b00*/  @!P0 BRA `(.L_x_22) ;  /* 0x0000000000048947 */ /* 0x000fea0003800000 */
[----:B------:R-:W-:Y:S01]  /*1b10*/  BPT.TRAP 0x1 ;  /* 0x000000040000795c */ /* 0x000fe20000300000 */
.L_x_22:
[----:B-1----:R-:W-:Y:S05]  /*1b20*/  @P1 BRA `(.L_x_23) ;  /* 0x0000000000081947 */ /* 0x002fea0003800000 */
[----:B------:R-:W1:Y:S02]  /*1b30*/  SYNCS.PHASECHK.TRANS64.TRYWAIT P1, [UR4], R3 ;  /* 0x00000003ff0075a7 */ /* 0x000e640008020144 */
[----:B-1----:R-:W-:Y:S05]  /*1b40*/  @!P1 BRA `(.L_x_24) ;  /* 0x0000004000309947 */ /* 0x002fea0003800000 */
.L_x_23:
[----:B------:R-:W-:Y:S01]  /*1b50*/  ULEA UR10, UR8, UR47, 0x9 ;  /* 0x0000002f080a7291 */ /* 0x000fe2000f8e483f */
[----:B------:R-:W-:Y:S01]  /*1b60*/  WARPGROUP.ARRIVE ;  /* 0x00000000000079c5 */ /* 0x000fe20000000000 */
[----:B------:R-:W-:Y:S01]  /*1b70*/  ULEA UR11, UR8, UR48, 0x9 ;  /* 0x00000030080b7291 */ /* 0x000fe2000f8e483f */
[----:B------:R-:W-:Y:S01]  /*1b80*/  UMOV UR5, 0x40000040 ;  /* 0x4000004000057882 */ /* 0x000fe20000000000 */
[----:B------:R-:W-:-:S03]  /*1b90*/  UMOV UR7, 0x40000040 ;  /* 0x4000004000077882 */ /* 0x000fc60000000000 */
[----:B------:R-:W-:Y:S02]  /*1ba0*/  UMOV UR4, UR10 ;  /* 0x0000000a00047c82 */ /* 0x000fe40008000000 */
[----:B------:R-:W-:Y:S02]  /*1bb0*/  UMOV UR6, UR11 ;  /* 0x0000000b00067c82 */ /* 0x000fe40008000000 */
[----:B------:R-:W-:Y:S01]  /*1bc0*/  HGMMA.64x64x16.F32.BF16 R24, gdesc[UR4], R24, gsb0 ;  /* 0x00e00000041879f0 */ /* 0x000fe20008001818 */
        /* <DEDUP_REMOVED lines=23> */
[----:B------:R-:W-:Y:S01]  /*1d40*/  BPT.TRAP 0x1 ;  /* 0x000000040000795c */ /* 0x000fe20000300000 */
.L_x_25:
[----:B------:R-:W-:Y:S02]  /*1d50*/  UISETP.GT.U32.AND UP0, UPT, UR36, 0x1, UPT ;  /* 0x000000012400788c */ /* 0x000fe4000bf04070 */
[----:B------:R-:W-:-:S04]  /*1d60*/  ULEA UR4, UR9, UR42, 0x3 ;  /* 0x0000002a09047291 */ /* 0x000fc8000f8e183f */
[----:B------:R-:W-:Y:S01]  /*1d70*/  UIADD3 UR4, UR4, 0x20, URZ ;  /* 0x0000002004047890 */ /* 0x000fe2000fffe03f */
[----:B------:R-:W-:-:S03]  /*1d80*/  PLOP3.LUT P1, PT, PT, PT, UP0, 0x80, 0x0 ;  /* 0x000000000000781c */ /* 0x000fc60003f2f008 */
[----:B------:R-:W-:-:S09]  /*1d90*/  UPRMT UR4, URZ, 0x654, UR4 ;  /* 0x000006543f047896 */ /* 0x000fd20008000004 */
[----:B------:R-:W-:Y:S01]  /*1da0*/  SYNCS.ARRIVE.TRANS64.RED.A1T0 RZ, [UR4], RZ ;  /* 0x000000ffffff79a7 */ /* 0x000fe20008100404 */
[----:B------:R-:W-:Y:S05]  /*1db0*/  @P1 BRA `(.L_x_26) ;  /* 0x0000000000041947 */ /* 0x000fea0003800000 */
[----:B------:R-:W-:Y:S01]  /*1dc0*/  BPT.TRAP 0x1 ;  /* 0x000000040000795c */ /* 0x000fe20000300000 */
.L_x_26:
[----:B------:R-:W-:Y:S01]  /*1dd0*/  UIADD3 UR8, UR8, 0x1, URZ ;  /* 0x0000000108087890 */ /* 0x000fe2000fffe03f */
[C---:B------:R-:W-:Y:S01]  /*1de0*/  ISETP.GT.AND P1, PT, R0.reuse, 0x1, PT ;  /* 0x000000010000780c */ /* 0x040fe20003f24270 */
[----:B------:R-:W-:Y:S01]  /*1df0*/  UIADD3 UR9, UR9, 0x1, URZ ;  /* 0x0000000109097890 */ /* 0x000fe2000fffe03f */
[----:B------:R-:W-:Y:S01]  /*1e00*/  VIADD R0, R0, 0xffffffff ;  /* 0xffffffff00007836 */ /* 0x000fe20000000000 */
[----:B------:R-:W-:Y:S02]  /*1e10*/  UISETP.NE.AND UP0, UPT, UR8, 0x4, UPT ;  /* 0x000000040800788c */ /* 0x000fe4000bf05270 */
[----:B------:R-:W-:Y:S02]  /*1e20*/  UISETP.NE.AND UP1, UPT, UR9, 0x4, UPT ;  /* 0x000000040900788c */ /* 0x000fe4000bf25270 */
[----:B------:R-:W-:Y:S02]  /*1e30*/  USEL UR4, URZ, 0x1, UP0 ;  /* 0x000000013f047887 */ /* 0x000fe40008000000 */
[----:B------:R-:W-:-:S02]  /*1e40*/  USEL UR8, UR8, URZ, UP0 ;  /* 0x0000003f08087287 */ /* 0x000fc40008000000 */
[----:B------:R-:W-:Y:S02]  /*1e50*/  USEL UR9, UR9, URZ, UP1 ;  /* 0x0000003f09097287 */ /* 0x000fe40008800000 */
[----:B------:R-:W-:Y:S01]  /*1e60*/  LOP3.LUT R5, R5, UR4, RZ, 0x3c, !PT ;  /* 0x0000000405057c12 */ /* 0x000fe2000f8e3cff */
[----:B------:R-:W-:Y:S09]  /*1e70*/  @P1 BRA `(.L_x_27) ;  /* 0xfffffffc000c1947 */ /* 0x000ff2000383ffff */
.L_x_20:
[----:B------:R-:W2:Y:S01]  /*1e80*/  LDC R0, c[0x0][0x28c] ;  /* 0x0000a300ff007b82 */ /* 0x000ea20000000800 */
[----:B------:R3:W-:Y:S01]  /*1e90*/  SYNCS.ARRIVE.TRANS64.A1T0 RZ, [R60+UR44], RZ ;  /* 0x000000ff3cff79a7 */ /* 0x0007e2000810002c */
[----:B--2---:R-:W-:-:S13]  /*1ea0*/  ISETP.GE.AND P1, PT, R0, 0x1, PT ;  /* 0x000000010000780c */ /* 0x004fda0003f26270 */
[----:B---3--:R-:W-:Y:S05]  /*1eb0*/  @!P1 BRA `(.L_x_28) ;  /* 0x0000000000309947 */ /* 0x008fea0003800000 */
[----:B------:R-:W-:Y:S05]  /*1ec0*/  @!P0 BRA `(.L_x_29) ;  /* 0x0000000000048947 */ /* 0x000fea0003800000 */
[----:B------:R-:W-:Y:S01]  /*1ed0*/  BPT.TRAP 0x1 ;  /* 0x000000040000795c */ /* 0x000fe20000300000 */
.L_x_29:
[----:B------:R-:W-:Y:S02]  /*1ee0*/  UIADD3 UR4, UR45, UR43, URZ ;  /* 0x0000002b2d047290 */ /* 0x000fe4000fffe03f */
[----:B------:R-:W-:Y:S02]  /*1ef0*/  UISETP.GT.U32.AND UP0, UPT, UR36, 0x1, UPT ;  /* 0x000000012400788c */ /* 0x000fe4000bf04070 */
[----:B------:R-:W-:-:S04]  /*1f00*/  USHF.L.U32 UR4, UR4, 0x3, URZ ;  /* 0x0000000304047899 */ /* 0x000fc8000800063f */
[----:B------:R-:W-:Y:S01]  /*1f10*/  ULOP3.LUT UR4, UR4, 0x18, URZ, 0xc0, !UPT ;  /* 0x0000001804047892 */ /* 0x000fe2000f8ec03f */
[----:B------:R-:W-:-:S03]  /*1f20*/  PLOP3.LUT P0, PT, PT, PT, UP0, 0x80, 0x0 ;  /* 0x000000000000781c */ /* 0x000fc60003f0f008 */
[----:B------:R-:W-:-:S04]  /*1f30*/  UIADD3 UR4, UR42, 0x20, UR4 ;  /* 0x000000202a047890 */ /* 0x000fc8000fffe004 */
[----:B------:R-:W-:-:S09]  /*1f40*/  UPRMT UR4, URZ, 0x654, UR4 ;  /* 0x000006543f047896 */ /* 0x000fd20008000004 */
[----:B------:R-:W-:Y:S01]  /*1f50*/  SYNCS.ARRIVE.TRANS64.RED.A1T0 RZ, [UR4], RZ ;  /* 0x000000ffffff79a7 */ /* 0x000fe20008100404 */
[----:B------:R-:W-:Y:S05]  /*1f60*/  @P0 BRA `(.L_x_28) ;  /* 0x0000000000040947 */ /* 0x000fea0003800000 */
[----:B------:R-:W-:Y:S01]  /*1f70*/  BPT.TRAP 0x1 ;  /* 0x000000040000795c */ /* 0x000fe20000300000 */
.L_x_28:
[----:B------:R-:W-:Y:S01]  /*1f80*/  SHF.L.U32 R0, R68, 0x1f, RZ ;  /* 0x0000001f44007819 */ /* 0x000fe200000006ff */
[----:B------:R-:W-:Y:S01]  /*1f90*/  UIADD3 UR43, UR41, UR43, URZ ;  /* 0x0000002b292b7290 */ /* 0x000fe2000fffe03f */
[----:B------:R-:W2:Y:S01]  /*1fa0*/  LDC R7, c[0x0][0x288] ;  /* 0x0000a200ff077b82 */ /* 0x000ea20000000800 */
[----:B------:R-:W-:Y:S02]  /*1fb0*/  IMAD.SHL.U32 R8, R58, 0x2, RZ ;  /* 0x000000023a087824 */ /* 0x000fe400078e00ff */
[----:B------:R-:W-:Y:S02]  /*1fc0*/  USHF.R.U32.HI UR4, URZ, 0x2, UR43 ;  /* 0x000000023f047899 */ /* 0x000fe4000801162b */
[----:B------:R-:W-:Y:S01]  /*1fd0*/  UISETP.GT.U32.AND UP0, UPT, UR43, 0x3, UPT ;  /* 0x000000032b00788c */ /* 0x000fe2000bf04070 */
[----:B------:R-:W-:Y:S01]  /*1fe0*/  SHF.R.S32.HI R9, RZ, 0x1f, R8 ;  /* 0x0000001fff097819 */ /* 0x000fe20000011408 */
[----:B------:R-:W-:Y:S01]  /*1ff0*/  ULOP3.LUT UR4, UR4, 0x1, URZ, 0xc0, !UPT ;  /* 0x0000000104047892 */ /* 0x000fe2000f8ec03f */
[----:B------:R-:W3:Y:S01]  /*2000*/  SYNCS.PHASECHK.TRANS64.TRYWAIT P0, [R59+UR49+0x10], R0 ;  /* 0x000010003b0075a7 */ /* 0x000ee20008000171 */
[----:B------:R-:W-:-:S02]  /*2010*/  UISETP.LT.U32.AND UP0, UPT, UR41, 0x4, UP0 ;  /* 0x000000042900788c */ /* 0x000fc40008701070 */
[----:B------:R-:W-:Y:S02]  /*2020*/  UISETP.NE.U32.AND UP1, UPT, UR4, 0x1, UPT ;  /* 0x000000010400788c */ /* 0x000fe4000bf25070 */
[----:B------:R-:W-:Y:S02]  /*2030*/  USEL UR5, URZ, 0x1, !UP0 ;  /* 0x000000013f057887 */ /* 0x000fe4000c000000 */
[----:B------:R-:W-:Y:S02]  /*2040*/  UISETP.GT.U32.AND UP1, UPT, UR41, 0x3, !UP1 ;  /* 0x000000032900788c */ /* 0x000fe4000cf24070 */
[----:B------:R-:W-:Y:S02]  /*2050*/  ULOP3.LUT UR43, UR43, 0x3, URZ, 0xc0, !UPT ;  /* 0x000000032b2b7892 */ /* 0x000fe4000f8ec03f */
[----:B------:R-:W-:-:S04]  /*2060*/  USEL UR4, URZ, 0x1, !UP1 ;  /* 0x000000013f047887 */ /* 0x000fc8000c800000 */
[----:B------:R-:W-:Y:S01]  /*2070*/  ULOP3.LUT UR46, UR4, UR46, UR5, 0x96, !UPT ;  /* 0x0000002e042e7292 */ /* 0x000fe2000f8e9605 */
[----:B--23--:R-:W-:Y:S11]  /*2080*/  @!P0 BRA `(.L_x_30) ;  /* 0x0000003800f88947 */ /* 0x00cff60003800000 */
.L_x_120:
[----:B--2---:R-:W-:Y:S01]  /*2090*/  IMAD.SHL.U32 R0, R18, 0x40, RZ ;  /* 0x0000004012007824 */ /* 0x004fe200078e00ff */
[----:B------:R-:W-:Y:S01]  /*20a0*/  ULDC UR6, c[0x0][0x284] ;  /* 0x0000a10000067ab9 */ /* 0x000fe20000000800 */
[----:B------:R-:W-:Y:S01]  /*20b0*/  IMAD.SHL.U32 R14, R2, 0x40, RZ ;  /* 0x00000040020e7824 */ /* 0x000fe200078e00ff */
[----:B------:R-:W-:Y:S01]  /*20c0*/  SHF.R.S32.HI R11, RZ, 0x1f, R19 ;  /* 0x0000001fff0b7819 */ /* 0x000fe20000011413 */
[----:B------:R-:W-:Y:S01]  /*20d0*/  ULDC.64 UR4, c[0x0][0x5d0] ;  /* 0x0001740000047ab9 */ /* 0x000fe20000000a00 */
[----:B------:R-:W-:Y:S01]  /*20e0*/  ISETP.GE.AND P0, PT, R0, UR6, PT ;  /* 0x0000000600007c0c */ /* 0x000fe2000bf06270 */
[----:B01----:R-:W-:Y:S01]  /*20f0*/  IMAD.WIDE.U32 R2, R19, UR4, R8 ;  /* 0x0000000413027c25 */ /* 0x003fe2000f8e0008 */
[----:B------:R-:W-:Y:S02]  /*2100*/  SHF.R.S32.HI R15, RZ, 0x1f, R14 ;  /* 0x0000001fff0f7819 */ /* 0x000fe4000001140e */
[----:B------:R-:W-:Y:S01]  /*2110*/  ISETP.GE.OR P0, PT, R14, R7, P0 ;  /* 0x000000070e00720c */ /* 0x000fe20000706670 */
[----:B------:R-:W-:-:S04]  /*2120*/  IMAD R4, R11, UR4, RZ ;  /* 0x000000040b047c24 */ /* 0x000fc8000f8e02ff */
[----:B------:R-:W-:Y:S01]  /*2130*/  IMAD R5, R19, UR5, R4 ;  /* 0x0000000513057c24 */ /* 0x000fe2000f8e0204 */
[----:B------:R-:W-:-:S04]  /*2140*/  IADD3 R4, P1, R14, R2, RZ ;  /* 0x000000020e047210 */ /* 0x000fc80007f3e0ff */
[----:B------:R-:W-:-:S03]  /*2150*/  IADD3.X R5, R15, R3, R5, P1, !PT ;  /* 0x000000030f057210 */ /* 0x000fc60000ffe405 */
[----:B------:R-:W-:Y:S06]  /*2160*/  @P0 BRA `(.L_x_31) ;  /* 0x0000002000c40947 */ /* 0x000fec0003800000 */
[----:B------:R-:W0:Y:S01]  /*2170*/  LDC.64 R70, c[0x0][0x5c8] ;  /* 0x00017200ff467b82 */ /* 0x000e220000000a00 */
[----:B-----5:R-:W-:Y:S01]  /*2180*/  FSETP.NEU.AND P0, PT, R23, RZ, PT ;  /* 0x000000ff1700720b */ /* 0x020fe20003f0d000 */
[----:B------:R-:W-:Y:S01]  /*2190*/  IMAD R3, R58, -0x2, R7 ;  /* 0xfffffffe3a037824 */ /* 0x000fe200078e0207 */
[----:B------:R-:W-:Y:S01]  /*21a0*/  BSSY B0, `(.L_x_31) ;  /* 0x000022d000007945 */ /* 0x000fe20003800000 */
[----:B------:R-:W-:-:S04]  /*21b0*/  IMAD.WIDE R64, R18, 0x40, R56 ;  /* 0x0000004012407825 */ /* 0x000fc800078e0238 */
[----:B------:R-:W-:Y:S02]  /*21c0*/  IMAD.IADD R2, R3, 0x1, -R14 ;  /* 0x0000000103027824 */ /* 0x000fe400078e0a0e */
[----:B------:R-:W-:-:S03]  /*21d0*/  IMAD.IADD R0, R63, 0x1, -R0 ;  /* 0x000000013f007824 */ /* 0x000fc600078e0a00 */
[----:B------:R-:W-:-:S04]  /*21e0*/  ISETP.GT.AND P2, PT, R2, RZ, PT ;  /* 0x000000ff0200720c */ /* 0x000fc80003f44270 */
[----:B------:R-:W-:Y:S01]  /*21f0*/  ISETP.GT.AND P1, PT, R0, RZ, P2 ;  /* 0x000000ff0000720c */ /* 0x000fe20001724270 */
[-C--:B0-----:R-:W-:Y:S02]  /*2200*/  IMAD R3, R65, R70.reuse, RZ ;  /* 0x0000004641037224 */ /* 0x081fe400078e02ff */
[----:B------:R-:W-:-:S04]  /*2210*/  IMAD.WIDE.U32 R66, R64, R70, R4 ;  /* 0x0000004640427225 */ /* 0x000fc800078e0004 */
[----:B------:R-:W-:-:S04]  /*2220*/  IMAD R3, R64, R71, R3 ;  /* 0x0000004740037224 */ /* 0x000fc800078e0203 */
[----:B------:R-:W-:Y:S01]  /*2230*/  IMAD.IADD R7, R67, 0x1, R3 ;  /* 0x0000000143077824 */ /* 0x000fe200078e0203 */
[----:B------:R-:W-:Y:S06]  /*2240*/  @!P0 BRA `(.L_x_32) ;  /* 0x0000001400f08947 */ /* 0x000fec0003800000 */
[----:B------:R-:W0:Y:S01]  /*2250*/  LDC.64 R72, c[0x0][0x5b8] ;  /* 0x00016e00ff487b82 */ /* 0x000e220000000a00 */
[----:B------:R-:W-:-:S07]  /*2260*/  ULDC.64 UR4, c[0x0][0x5c0] ;  /* 0x0001700000047ab9 */ /* 0x000fce0000000a00 */
[----:B------:R-:W1:Y:S08]  /*2270*/  LDC.64 R74, c[0x0][0x5b0] ;  /* 0x00016c00ff4a7b82 */ /* 0x000e700000000a00 */
[----:B------:R-:W2:Y:S01]  /*2280*/  LDC.64 R76, c[0x0][0x5a8] ;  /* 0x00016a00ff4c7b82 */ /* 0x000ea20000000a00 */
[-C--:B0-----:R-:W-:Y:S02]  /*2290*/  IMAD R6, R11, R72.reuse, RZ ;  /* 0x000000480b067224 */ /* 0x081fe400078e02ff */
[----:B------:R-:W-:-:S04]  /*22a0*/  IMAD.WIDE.U32 R4, R19, R72, R8 ;  /* 0x0000004813047225 */ /* 0x000fc800078e0008 */
[----:B------:R-:W-:Y:S01]  /*22b0*/  IMAD R67, R19, R73, R6 ;  /* 0x0000004913437224 */ /* 0x000fe200078e0206 */
[----:B------:R-:W-:Y:S01]  /*22c0*/  IADD3 R10, P0, R14, R4, RZ ;  /* 0x000000040e0a7210 */ /* 0x000fe20007f1e0ff */
[----:B-1----:R-:W-:-:S03]  /*22d0*/  IMAD R3, R65, R74, RZ ;  /* 0x0000004a41037224 */ /* 0x002fc600078e02ff */
[----:B------:R-:W-:Y:S01]  /*22e0*/  IADD3.X R11, R15, R5, R67, P0, !PT ;  /* 0x000000050f0b7210 */ /* 0x000fe200007fe443 */
[C---:B------:R-:W-:Y:S02]  /*22f0*/  IMAD R69, R64.reuse, R75, R3 ;  /* 0x0000004b40457224 */ /* 0x040fe400078e0203 */
[----:B------:R-:W-:-:S04]  /*2300*/  IMAD.WIDE.U32 R4, R64, R74, R10 ;  /* 0x0000004a40047225 */ /* 0x000fc800078e000a */
[----:B------:R-:W-:Y:S01]  /*2310*/  IMAD.IADD R3, R5, 0x1, R69 ;  /* 0x0000000105037824 */ /* 0x000fe200078e0245 */
[----:B--2---:R-:W-:-:S04]  /*2320*/  LEA R12, P0, R4, R76, 0x1 ;  /* 0x0000004c040c7211 */ /* 0x004fc800078008ff */
[----:B------:R-:W-:-:S05]  /*2330*/  LEA.HI.X R13, R4, R77, R3, 0x1, P0 ;  /* 0x0000004d040d7211 */ /* 0x000fca00000f0c03 */
[----:B------:R-:W2:Y:S01]  /*2340*/  @P1 LDG.E.LTC128B.U16 R3, desc[UR52][R12.64] ;  /* 0x000000340c031981 */ /* 0x000ea2000c1e1520 */
[----:B------:R-:W-:Y:S01]  /*2350*/  IMAD.WIDE.U32 R4, R64, R74, R14 ;  /* 0x0000004a40047225 */ /* 0x000fe200078e000e */
[----:B------:R-:W-:Y:S02]  /*2360*/  BSSY B1, `(.L_x_33) ;  /* 0x0000015000017945 */ /* 0x000fe40003800000 */
[----:B------:R-:W-:-:S04]  /*2370*/  IADD3 R20, P0, R8, R4, RZ ;  /* 0x0000000408147210 */ /* 0x000fc80007f1e0ff */
[----:B------:R-:W-:Y:S02]  /*2380*/  IADD3.X R21, R9, R69, R5, P0, !PT ;  /* 0x0000004509157210 */ /* 0x000fe400007fe405 */
[----:B------:R-:W-:Y:S01]  /*2390*/  LEA R6, P0, R66, UR4, 0x1 ;  /* 0x0000000442067c11 */ /* 0x000fe2000f8008ff */
[----:B------:R-:W-:-:S03]  /*23a0*/  IMAD.WIDE.U32 R20, R19, R72, R20 ;  /* 0x0000004813147225 */ /* 0x000fc600078e0014 */
[----:B------:R-:W-:Y:S02]  /*23b0*/  LEA.HI.X R7, R66, UR5, R7, 0x1, P0 ;  /* 0x0000000542077c11 */ /* 0x000fe400080f0c07 */
[----:B------:R-:W-:-:S04]  /*23c0*/  ISETP.GT.AND P0, PT, R2, 0x1, PT ;  /* 0x000000010200780c */ /* 0x000fc80003f04270 */
[----:B------:R-:W-:Y:S01]  /*23d0*/  ISETP.GT.AND P3, PT, R0, RZ, P0 ;  /* 0x000000ff0000720c */ /* 0x000fe20000764270 */
[----:B--2---:R-:W-:-:S04]  /*23e0*/  IMAD.U32 R4, R3, 0x10000, RZ ;  /* 0x0001000003047824 */ /* 0x004fc800078e00ff */
[----:B------:R-:W-:Y:S01]  /*23f0*/  FMUL R5, R4, R23 ;  /* 0x0000001704057220 */ /* 0x000fe20000400000 */
[----:B------:R-:W-:-:S03]  /*2400*/  LEA R4, P4, R20, R76, 0x1 ;  /* 0x0000004c14047211 */ /* 0x000fc600078808ff */
[----:B------:R-:W-:-:S05]  /*2410*/  FFMA R5, R24, R22, R5 ;  /* 0x0000001618057223 */ /* 0x000fca0000000005 */
[----:B------:R-:W-:Y:S01]  /*2420*/  F2FP.BF16.F32.PACK_AB R12, RZ, R5 ;  /* 0x00000005ff0c723e */ /* 0x000fe200000010ff */
[----:B------:R-:W-:-:S03]  /*2430*/  IMAD.IADD R5, R67, 0x1, R21 ;  /* 0x0000000143057824 */ /* 0x000fc600078e0215 */
[----:B------:R-:W-:Y:S01]  /*2440*/  PRMT R13, R12, 0x7610, R13 ;  /* 0x000076100c0d7816 */ /* 0x000fe2000000000d */
[----:B------:R-:W-:Y:S01]  /*2450*/  IMAD.SHL.U32 R12, R74, 0x8, RZ ;  /* 0x000000084a0c7824 */ /* 0x000fe200078e00ff */
[----:B------:R-:W-:-:S03]  /*2460*/  LEA.HI.X R5, R20, R77, R5, 0x1, P4 ;  /* 0x0000004d14057211 */ /* 0x000fc600020f0c05 */
[----:B------:R0:W-:Y:S02]  /*2470*/  @P1 STG.E.U16 desc[UR52][R6.64], R13 ;  /* 0x0000000d06001986 */ /* 0x0001e4000c101534 */
[----:B0-----:R-:W-:Y:S01]  /*2480*/  SHF.L.U64.HI R13, R74, 0x3, R75 ;  /* 0x000000034a0d7819 */ /* 0x001fe2000001024b */
[----:B------:R-:W-:Y:S06]  /*2490*/  @!P3 BRA `(.L_x_34) ;  /* 0x000000000004b947 */ /* 0x000fec0003800000 */
[----:B------:R0:W5:Y:S02]  /*24a0*/  LDG.E.LTC128B.U16 R3, desc[UR52][R4.64+0x2] ;  /* 0x0000023404037981 */ /* 0x000164000c1e1520 */
.L_x_34:
[----:B------:R-:W-:Y:S05]  /*24b0*/  BSYNC B1 ;  /* 0x0000000000017941 */ /* 0x000fea0003800000 */
.L_x_33:
[----:B-----5:R-:W-:Y:S01]  /*24c0*/  IMAD.U32 R18, R3, 0x10000, RZ ;  /* 0x0001000003127824 */ /* 0x020fe200078e00ff */
[----:B------:R-:W-:Y:S01]  /*24d0*/  ISETP.GT.AND P2, PT, R0, 0x8, P2 ;  /* 0x000000080000780c */ /* 0x000fe20001744270 */
[----:B------:R-:W-:-:S04]  /*24e0*/  IMAD.WIDE.U32 R64, R64, R74, R12 ;  /* 0x0000004a40407225 */ /* 0x000fc800078e000c */
[----:B------:R-:W-:Y:S01]  /*24f0*/  FMUL R18, R18, R23 ;  /* 0x0000001712127220 */ /* 0x000fe20000400000 */
[----:B------:R-:W-:Y:S01]  /*2500*/  IMAD.IADD R69, R69, 0x1, R65 ;  /* 0x0000000145457824 */ /* 0x000fe200078e0241 */
[----:B------:R-:W-:Y:S02]  /*2510*/  IADD3 R10, P1, R10, R64, RZ ;  /* 0x000000400a0a7210 */ /* 0x000fe40007f3e0ff */
[----:B------:R-:W-:-:S03]  /*2520*/  FFMA R18, R25, R22, R18 ;  /* 0x0000001619127223 */ /* 0x000fc60000000012 */
[----:B------:R-:W-:Y:S02]  /*2530*/  IMAD.X R11, R69, 0x1, R11, P1 ;  /* 0x00000001450b7824 */ /* 0x000fe400008e060b */
[----:B------:R-:W-:Y:S02]  /*2540*/  F2FP.BF16.F32.PACK_AB R18, RZ, R18 ;  /* 0x00000012ff12723e */ /* 0x000fe400000010ff */
[----:B------:R-:W-:Y:S02]  /*2550*/  LEA R12, P1, R10, R76, 0x1 ;  /* 0x0000004c0a0c7211 */ /* 0x000fe400078208ff */
[----:B------:R-:W-:Y:S02]  /*2560*/  PRMT R20, R18, 0x7610, R20 ;  /* 0x0000761012147816 */ /* 0x000fe40000000014 */
[----:B------:R-:W-:Y:S02]  /*2570*/  PRMT R18, R3, 0x7610, R18 ;  /* 0x0000761003127816 */ /* 0x000fe40000000012 */
[----:B------:R-:W-:Y:S01]  /*2580*/  LEA.HI.X R13, R10, R77, R11, 0x1, P1 ;  /* 0x0000004d0a0d7211 */ /* 0x000fe200008f0c0b */
[----:B------:R1:W-:Y:S04]  /*2590*/  @P3 STG.E.U16 desc[UR52][R6.64+0x2], R20 ;  /* 0x0000021406003986 */ /* 0x0003e8000c101534 */
[----:B------:R-:W2:Y:S01]  /*25a0*/  @P2 LDG.E.LTC128B.U16 R18, desc[UR52][R12.64] ;  /* 0x000000340c122981 */ /* 0x000ea2000c1e1520 */
[----:B------:R-:W-:Y:S01]  /*25b0*/  IADD3 R14, P1, P3, R8, R64, R14 ;  /* 0x00000040080e7210 */ /* 0x000fe20007b3e00e */
[----:B------:R-:W-:Y:S01]  /*25c0*/  BSSY B1, `(.L_x_35) ;  /* 0x0000011000017945 */ /* 0x000fe20003800000 */
[----:B------:R-:W-:-:S02]  /*25d0*/  SHF.L.U64.HI R11, R70, 0x4, R71 ;  /* 0x00000004460b7819 */ /* 0x000fc40000010247 */
[----:B------:R-:W-:Y:S02]  /*25e0*/  IADD3.X R15, R9, R69, R15, P1, P3 ;  /* 0x00000045090f7210 */ /* 0x000fe40000fe640f */
[----:B------:R-:W-:Y:S02]  /*25f0*/  LEA R10, P1, R70, R6, 0x4 ;  /* 0x00000006460a7211 */ /* 0x000fe400078220ff */
[----:B------:R-:W-:Y:S01]  /*2600*/  ISETP.GT.AND P0, PT, R0, 0x8, P0 ;  /* 0x000000080000780c */ /* 0x000fe20000704270 */
[----:B------:R-:W-:-:S04]  /*2610*/  IMAD.WIDE.U32 R14, R19, R72, R14 ;  /* 0x00000048130e7225 */ /* 0x000fc800078e000e */
[----:B------:R-:W-:Y:S02]  /*2620*/  IMAD.X R11, R11, 0x1, R7, P1 ;  /* 0x000000010b0b7824 */ /* 0x000fe400008e0607 */
[----:B------:R-:W-:Y:S02]  /*2630*/  IMAD.IADD R9, R67, 0x1, R15 ;  /* 0x0000000143097824 */ /* 0x000fe400078e020f */
[----:B--2---:R-:W-:-:S04]  /*2640*/  IMAD.U32 R8, R18, 0x10000, RZ ;  /* 0x0001000012087824 */ /* 0x004fc800078e00ff */
[----:B------:R-:W-:Y:S01]  /*2650*/  FMUL R3, R8, R23 ;  /* 0x0000001708037220 */ /* 0x000fe20000400000 */
[----:B------:R-:W-:-:S03]  /*2660*/  LEA R8, P3, R14, R76, 0x1 ;  /* 0x0000004c0e087211 */ /* 0x000fc600078608ff */
[----:B------:R-:W-:Y:S01]  /*2670*/  FFMA R3, R26, R22, R3 ;  /* 0x000000161a037223 */ /* 0x000fe20000000003 */
[----:B------:R-:W-:-:S04]  /*2680*/  LEA.HI.X R9, R14, R77, R9, 0x1, P3 ;  /* 0x0000004d0e097211 */ /* 0x000fc800018f0c09 */
[----:B------:R-:W-:-:S05]  /*2690*/  F2FP.BF16.F32.PACK_AB R3, RZ, R3 ;  /* 0x00000003ff03723e */ /* 0x000fca00000010ff */
[----:B------:R1:W-:Y:S01]  /*26a0*/  @P2 STG.E.U16 desc[UR52][R10.64], R3 ;  /* 0x000000030a002986 */ /* 0x0003e2000c101534 */
[----:B------:R-:W-:Y:S05]  /*26b0*/  @!P0 BRA `(.L_x_36) ;  /* 0x0000000000048947 */ /* 0x000fea0003800000 */
[----:B------:R2:W5:Y:S02]  /*26c0*/  LDG.E.LTC128B.U16 R18, desc[UR52][R8.64+0x2] ;  /* 0x0000023408127981 */ /* 0x000564000c1e1520 */
.L_x_36:
[----:B------:R-:W-:Y:S05]  /*26d0*/  BSYNC B1 ;  /* 0x0000000000017941 */ /* 0x000fea0003800000 */
.L_x_35:
[----:B-----5:R-:W-:Y:S01]  /*26e0*/  IMAD.U32 R12, R18, 0x10000, RZ ;  /* 0x00010000120c7824 */ /* 0x020fe200078e00ff */
[----:B------:R-:W-:Y:S01]  /*26f0*/  ISETP.GT.AND P1, PT, R2, 0x8, PT ;  /* 0x000000080200780c */ /* 0x000fe20003f24270 */
[----:B------:R-:W-:Y:S02]  /*2700*/  BSSY B1, `(.L_x_37) ;  /* 0x0000008000017945 */ /* 0x000fe40003800000 */
[----:B------:R-:W-:Y:S01]  /*2710*/  FMUL R12, R12, R23 ;  /* 0x000000170c0c7220 */ /* 0x000fe20000400000 */
[----:B------:R-:W-:-:S03]  /*2720*/  ISETP.GT.AND P2, PT, R0, RZ, P1 ;  /* 0x000000ff0000720c */ /* 0x000fc60000f44270 */
[----:B------:R-:W-:-:S05]  /*2730*/  FFMA R12, R27, R22, R12 ;  /* 0x000000161b0c7223 */ /* 0x000fca000000000c */
[----:B------:R-:W-:-:S05]  /*2740*/  F2FP.BF16.F32.PACK_AB R12, RZ, R12 ;  /* 0x0000000cff0c723e */ /* 0x000fca00000010ff */
[----:B------:R3:W-:Y:S01]  /*2750*/  @P0 STG.E.U16 desc[UR52][R10.64+0x2], R12 ;  /* 0x0000020c0a000986 */ /* 0x0007e2000c101534 */
[----:B------:R-:W-:Y:S05]  /*2760*/  @!P2 BRA `(.L_x_38) ;  /* 0x000000000004a947 */ /* 0x000fea0003800000 */
[----:B------:R4:W5:Y:S02]  /*2770*/  LDG.E.LTC128B.U16 R18, desc[UR52][R4.64+0x10] ;  /* 0x0000103404127981 */ /* 0x000964000c1e1520 */
.L_x_38:
[----:B------:R-:W-:Y:S05]  /*2780*/  BSYNC B1 ;  /* 0x0000000000017941 */ /* 0x000fea0003800000 */
.L_x_37:
[----:B---3-5:R-:W-:Y:S01]  /*2790*/  IMAD.U32 R12, R18, 0x10000, RZ ;  /* 0x00010000120c7824 */ /* 0x028fe200078e00ff */
[----:B------:R-:W-:Y:S01]  /*27a0*/  ISETP.GT.AND P0, PT, R2, 0x9, PT ;  /* 0x000000090200780c */ /* 0x000fe20003f04270 */
[----:B------:R-:W-:Y:S02]  /*27b0*/  BSSY B1, `(.L_x_39) ;  /* 0x0000008000017945 */ /* 0x000fe40003800000 */
[----:B-1----:R-:W-:Y:S01]  /*27c0*/  FMUL R3, R12, R23 ;  /* 0x000000170c037220 */ /* 0x002fe20000400000 */
[----:B------:R-:W-:-:S03]  /*27d0*/  ISETP.GT.AND P3, PT, R0, RZ, P0 ;  /* 0x000000ff0000720c */ /* 0x000fc60000764270 */
[----:B------:R-:W-:-:S05]  /*27e0*/  FFMA R3, R28, R22, R3 ;  /* 0x000000161c037223 */ /* 0x000fca0000000003 */
[----:B------:R-:W-:-:S05]  /*27f0*/  F2FP.BF16.F32.PACK_AB R3, RZ, R3 ;  /* 0x00000003ff03723e */ /* 0x000fca00000010ff */
[----:B------:R1:W-:Y:S01]  /*2800*/  @P2 STG.E.U16 desc[UR52][R6.64+0x10], R3 ;  /* 0x0000100306002986 */ /* 0x0003e2000c101534 */
[----:B------:R-:W-:Y:S05]  /*2810*/  @!P3 BRA `(.L_x_40) ;  /* 0x000000000004b947 */ /* 0x000fea0003800000 */
[----:B------:R3:W5:Y:S02]  /*2820*/  LDG.E.LTC128B.U16 R18, desc[UR52][R4.64+0x12] ;  /* 0x0000123404127981 */ /* 0x000764000c1e1520 */
.L_x_40:
[----:B------:R-:W-:Y:S05]  /*2830*/  BSYNC B1 ;  /* 0x0000000000017941 */ /* 0x000fea0003800000 */
.L_x_39:
[----:B-----5:R-:W-:Y:S01]  /*2840*/  IMAD.U32 R12, R18, 0x10000, RZ ;  /* 0x00010000120c7824 */ /* 0x020fe200078e00ff */
[----:B------:R-:W-:Y:S01]  /*2850*/  ISETP.GT.AND P1, PT, R0, 0x8, P1 ;  /* 0x000000080000780c */ /* 0x000fe20000f24270 */
[----:B------:R-:W-:Y:S02]  /*2860*/  BSSY B1, `(.L_x_41) ;  /* 0x0000007000017945 */ /* 0x000fe40003800000 */
[----:B------:R-:W-:-:S04]  /*2870*/  FMUL R12, R12, R23 ;  /* 0x000000170c0c7220 */ /* 0x000fc80000400000 */
[----:B------:R-:W-:-:S05]  /*2880*/  FFMA R12, R29, R22, R12 ;  /* 0x000000161d0c7223 */ /* 0x000fca000000000c */
[----:B------:R-:W-:-:S05]  /*2890*/  F2FP.BF16.F32.PACK_AB R12, RZ, R12 ;  /* 0x0000000cff0c723e */ /* 0x000fca00000010ff */
[----:B------:R0:W-:Y:S01]  /*28a0*/  @P3 STG.E.U16 desc[UR52][R6.64+0x12], R12 ;  /* 0x0000120c06003986 */ /* 0x0001e2000c101534 */
[----:B------:R-:W-:Y:S05]  /*28b0*/  @!P1 BRA `(.L_x_42) ;  /* 0x0000000000049947 */ /* 0x000fea0003800000 */
[----:B------:R0:W5:Y:S02]  /*28c0*/  LDG.E.LTC128B.U16 R18, desc[UR52][R8.64+0x10] ;  /* 0x0000103408127981 */ /* 0x000164000c1e1520 */
.L_x_42:
[----:B------:R-:W-:Y:S05]  /*28d0*/  BSYNC B1 ;  /* 0x0000000000017941 */ /* 0x000fea0003800000 */
.L_x_41:
[----:B0----5:R-:W-:Y:S01]  /*28e0*/  IMAD.U32 R12, R18, 0x10000, RZ ;  /* 0x00010000120c7824 */ /* 0x021fe200078e00ff */
[----:B------:R-:W-:Y:S01]  /*28f0*/  ISETP.GT.AND P0, PT, R0, 0x8, P0 ;  /* 0x000000080000780c */ /* 0x000fe20000704270 */
[----:B------:R-:W-:Y:S02]  /*2900*/  BSSY B1, `(.L_x_43) ;  /* 0x0000007000017945 */ /* 0x000fe40003800000 */
[----:B-1----:R-:W-:-:S04]  /*2910*/  FMUL R3, R12, R23 ;  /* 0x000000170c037220 */ /* 0x002fc80000400000 */
[----:B------:R-:W-:-:S05]  /*2920*/  FFMA R3, R30, R22, R3 ;  /* 0x000000161e037223 */ /* 0x000fca0000000003 */
[----:B------:R-:W-:-:S05]  /*2930*/  F2FP.BF16.F32.PACK_AB R3, RZ, R3 ;  /* 0x00000003ff03723e */ /* 0x000fca00000010ff */
[----:B------:R0:W-:Y:S01]  /*2940*/  @P1 STG.E.U16 desc[UR52][R10.64+0x10], R3 ;  /* 0x000010030a001986 */ /* 0x0001e2000c101534 */
[----:B------:R-:W-:Y:S05]  /*2950*/  @!P0 BRA `(.L_x_44) ;  /* 0x0000000000048947 */ /* 0x000fea0003800000 */
[----:B------:R1:W5:Y:S02]  /*2960*/  LDG.E.LTC128B.U16 R18, desc[UR52][R8.64+0x12] ;  /* 0x0000123408127981 */ /* 0x000364000c1e1520 */
.L_x_44:
[----:B------:R-:W-:Y:S05]  /*2970*/  BSYNC B1 ;  /* 0x0000000000017941 */ /* 0x000fea0003800000 */
.L_x_43:
        /* <DEDUP_REMOVED lines=10> */
.L_x_46:
[----:B------:R-:W-:Y:S05]  /*2a20*/  BSYNC B1 ;  /* 0x0000000000017941 */ /* 0x000fea0003800000 */
.L_x_45:
[----:B0----5:R-:W-:Y:S01]  /*2a30*/  IMAD.U32 R12, R18, 0x10000, RZ ;  /* 0x00010000120c7824 */ /* 0x021fe200078e00ff */
        /* <DEDUP_REMOVED lines=9> */
.L_x_48:
[----:B------:R-:W-:Y:S05]  /*2ad0*/  BSYNC B1 ;  /* 0x0000000000017941 */ /* 0x000fea0003800000 */
.L_x_47:
        /* <DEDUP_REMOVED lines=9> */
.L_x_50:
[----:B------:R-:W-:Y:S05]  /*2b70*/  BSYNC B1 ;  /* 0x0000000000017941 */ /* 0x000fea0003800000 */
.L_x_49:
[----:B0----5:R-:W-:Y:S01]  /*2b80*/  IMAD.U32 R12, R18, 0x10000, RZ ;  /* 0x00010000120c7824 */ /* 0x021fe200078e00ff */
        /* <DEDUP_REMOVED lines=8> */
.L_x_52:
[----:B------:R-:W-:Y:S05]  /*2c10*/  BSYNC B1 ;  /* 0x0000000000017941 */ /* 0x000fea0003800000 */
.L_x_51:
        /* <DEDUP_REMOVED lines=10> */
.L_x_54:
[----:B------:R-:W-:Y:S05]  /*2cc0*/  BSYNC B1 ;  /* 0x0000000000017941 */ /* 0x000fea0003800000 */
.L_x_53:
        /* <DEDUP_REMOVED lines=10> */
.L_x_56:
[----:B------:R-:W-:Y:S05]  /*2d70*/  BSYNC B1 ;  /* 0x0000000000017941 */ /* 0x000fea0003800000 */
.L_x_55:
        /* <DEDUP_REMOVED lines=9> */
.L_x_58:
[----:B------:R-:W-:Y:S05]  /*2e10*/  BSYNC B1 ;  /* 0x0000000000017941 */ /* 0x000fea0003800000 */
.L_x_57:
        /* <DEDUP_REMOVED lines=9> */
.L_x_60:
[----:B------:R-:W-:Y:S05]  /*2eb0*/  BSYNC B1 ;  /* 0x0000000000017941 */ /* 0x000fea0003800000 */
.L_x_59:
        /* <DEDUP_REMOVED lines=10> */
.L_x_62:
[----:B------:R-:W-:Y:S05]  /*2f60*/  BSYNC B1 ;  /* 0x0000000000017941 */ /* 0x000fea0003800000 */
.L_x_61:
        /* <DEDUP_REMOVED lines=10> */
.L_x_64:
[----:B------:R-:W-:Y:S05]  /*3010*/  BSYNC B1 ;  /* 0x0000000000017941 */ /* 0x000fea0003800000 */
.L_x_63:
        /* <DEDUP_REMOVED lines=9> */
.L_x_66:
[----:B------:R-:W-:Y:S05]  /*30b0*/  BSYNC B1 ;  /* 0x0000000000017941 */ /* 0x000fea0003800000 */
.L_x_65:
        /* <DEDUP_REMOVED lines=9> */
.L_x_68:
[----:B------:R-:W-:Y:S05]  /*3150*/  BSYNC B1 ;  /* 0x0000000000017941 */ /* 0x000fea0003800000 */
.L_x_67:
        /* <DEDUP_REMOVED lines=10> */
.L_x_70:
[----:B------:R-:W-:Y:S05]  /*3200*/  BSYNC B1 ;  /* 0x0000000000017941 */ /* 0x000fea0003800000 */
.L_x_69:
        /* <DEDUP_REMOVED lines=10> */
.L_x_72:
[----:B------:R-:W-:Y:S05]  /*32b0*/  BSYNC B1 ;  /* 0x0000000000017941 */ /* 0x000fea0003800000 */
.L_x_71:
        /* <DEDUP_REMOVED lines=9> */
.L_x_74:
[----:B------:R-:W-:Y:S05]  /*3350*/  BSYNC B1 ;  /* 0x0000000000017941 */ /* 0x000fea0003800000 */
.L_x_73:
        /* <DEDUP_REMOVED lines=9> */
.L_x_76:
[----:B------:R-:W-:Y:S05]  /*33f0*/  BSYNC B1 ;  /* 0x0000000000017941 */ /* 0x000fea0003800000 */
.L_x_75:
        /* <DEDUP_REMOVED lines=10> */
.L_x_78:
[----:B------:R-:W-:Y:S05]  /*34a0*/  BSYNC B1 ;  /* 0x0000000000017941 */ /* 0x000fea0003800000 */
.L_x_77:
        /* <DEDUP_REMOVED lines=10> */
.L_x_80:
[----:B------:R-:W-:Y:S05]  /*3550*/  BSYNC B1 ;  /* 0x0000000000017941 */ /* 0x000fea0003800000 */
.L_x_79:
        /* <DEDUP_REMOVED lines=9> */
.L_x_82:
[----:B------:R-:W-:Y:S05]  /*35f0*/  BSYNC B1 ;  /* 0x0000000000017941 */ /* 0x000fea0003800000 */
.L_x_81:
        /* <DEDUP_REMOVED lines=9> */
.L_x_84:
[----:B------:R-:W-:Y:S05]  /*3690*/  BSYNC B1 ;  /* 0x0000000000017941 */ /* 0x000fea0003800000 */
.L_x_83:
        /* <DEDUP_REMOVED lines=10> */
.L_x_86:
[----:B------:R-:W-:Y:S05]  /*3740*/  BSYNC B1 ;  /* 0x0000000000017941 */ /* 0x000fea0003800000 */
.L_x_85:
[----:B0----5:R-:W-:Y:S01]  /*3750*/  IMAD.U32 R12, R18, 0x10000, RZ ;  /* 0x00010000120c7824 */ /* 0x021fe200078e00ff */
[----:B------:R-:W-:Y:S01]  /*3760*/  ISETP.GT.AND P0, PT, R2, 0x39, PT ;  /* 0x000000390200780c */ /* 0x000fe20003f04270 */
[----:B------:R-:W-:Y:S01]  /*3770*/  @P2 IMAD.MOV.U32 R2, RZ, RZ, R6 ;  /* 0x000000ffff022224 */ /* 0x000fe200078e0006 */
[----:B------:R-:W-:Y:S01]  /*3780*/  BSSY B1, `(.L_x_87) ;  /* 0x000000a000017945 */ /* 0x000fe20003800000 */
[----:B------:R-:W-:Y:S01]  /*3790*/  FMUL R3, R12, R23 ;  /* 0x000000170c037220 */ /* 0x000fe20000400000 */
[----:B------:R-:W-:-:S03]  /*37a0*/  ISETP.GT.AND P3, PT, R0, RZ, P0 ;  /* 0x000000ff0000720c */ /* 0x000fc60000764270 */
[----:B------:R-:W-:-:S05]  /*37b0*/  FFMA R3, R52, R22, R3 ;  /* 0x0000001634037223 */ /* 0x000fca0000000003 */
[----:B------:R-:W-:-:S04]  /*37c0*/  F2FP.BF16.F32.PACK_AB R3, RZ, R3 ;  /* 0x00000003ff03723e */ /* 0x000fc800000010ff */
[----:B------:R-:W-:Y:S01]  /*37d0*/  PRMT R12, R3, 0x7610, R12 ;  /* 0x00007610030c7816 */ /* 0x000fe2000000000c */
[----:B------:R-:W-:-:S05]  /*37e0*/  @P2 IMAD.MOV.U32 R3, RZ, RZ, R7 ;  /* 0x000000ffff032224 */ /* 0x000fca00078e0007 */
[----:B------:R0:W-:Y:S01]  /*37f0*/  @P2 STG.E.U16 desc[UR52][R2.64+0x70], R12 ;  /* 0x0000700c02002986 */ /* 0x0001e2000c101534 */
[----:B------:R-:W-:Y:S05]  /*3800*/  @!P3 BRA `(.L_x_88) ;  /* 0x000000000004b947 */ /* 0x000fea0003800000 */
[----:B------:R0:W5:Y:S02]  /*3810*/  LDG.E.LTC128B.U16 R18, desc[UR52][R4.64+0x72] ;  /* 0x0000723404127981 */ /* 0x000164000c1e1520 */
.L_x_88:
[----:B------:R-:W-:Y:S05]  /*3820*/  BSYNC B1 ;  /* 0x0000000000017941 */ /* 0x000fea0003800000 */
.L_x_87:
        /* <DEDUP_REMOVED lines=9> */
.L_x_90:
[----:B------:R-:W-:Y:S05]  /*38c0*/  BSYNC B1 ;  /* 0x0000000000017941 */ /* 0x000fea0003800000 */
.L_x_89:
[----:B0----5:R-:W-:Y:S01]  /*38d0*/  IMAD.U32 R2, R18, 0x10000, RZ ;  /* 0x0001000012027824 */ /* 0x021fe200078e00ff */
[----:B------:R-:W-:Y:S01]  /*38e0*/  ISETP.GT.AND P0, PT, R0, 0x8, P0 ;  /* 0x000000080000780c */ /* 0x000fe20000704270 */
[----:B------:R-:W-:Y:S02]  /*38f0*/  BSSY B1, `(.L_x_91) ;  /* 0x000000a000017945 */ /* 0x000fe40003800000 */
[----:B------:R-:W-:Y:S01]  /*3900*/  FMUL R3, R2, R23 ;  /* 0x0000001702037220 */ /* 0x000fe20000400000 */
[----:B------:R-:W-:-:S03]  /*3910*/  @P1 IMAD.MOV.U32 R2, RZ, RZ, R10 ;  /* 0x000000ffff021224 */ /* 0x000fc600078e000a */
[----:B------:R-:W-:-:S05]  /*3920*/  FFMA R3, R54, R22, R3 ;  /* 0x0000001636037223 */ /* 0x000fca0000000003 */
[----:B------:R-:W-:-:S04]  /*3930*/  F2FP.BF16.F32.PACK_AB R3, RZ, R3 ;  /* 0x00000003ff03723e */ /* 0x000fc800000010ff */
[----:B---34-:R-:W-:Y:S01]  /*3940*/  PRMT R4, R3, 0x7610, R4 ;  /* 0x0000761003047816 */ /* 0x018fe20000000004 */
[----:B------:R-:W-:-:S05]  /*3950*/  @P1 IMAD.MOV.U32 R3, RZ, RZ, R11 ;  /* 0x000000ffff031224 */ /* 0x000fca00078e000b */
[----:B------:R0:W-:Y:S01]  /*3960*/  @P1 STG.E.U16 desc[UR52][R2.64+0x70], R4 ;  /* 0x0000700402001986 */ /* 0x0001e2000c101534 */
[----:B------:R-:W-:Y:S05]  /*3970*/  @!P0 BRA `(.L_x_92) ;  /* 0x0000000000048947 */ /* 0x000fea0003800000 */
[----:B------:R3:W5:Y:S02]  /*3980*/  LDG.E.LTC128B.U16 R18, desc[UR52][R8.64+0x72] ;  /* 0x0000723408127981 */ /* 0x000764000c1e1520 */
.L_x_92:
[----:B------:R-:W-:Y:S05]  /*3990*/  BSYNC B1 ;  /* 0x0000000000017941 */ /* 0x000fea0003800000 */
.L_x_91:
[----:B------:R-:W-:Y:S05]  /*39a0*/  @!P0 BRA `(.L_x_93) ;  /* 0x0000000800b08947 */ /* 0x000fea0003800000 */
[----:B-----5:R-:W-:-:S04]  /*39b0*/  IMAD.U32 R18, R18, 0x10000, RZ ;  /* 0x0001000012127824 */ /* 0x020fc800078e00ff */
[----:B------:R-:W-:-:S04]  /*39c0*/  FMUL R18, R18, R23 ;  /* 0x0000001712127220 */ /* 0x000fc80000400000 */
[----:B------:R-:W-:-:S05]  /*39d0*/  FFMA R18, R55, R22, R18 ;  /* 0x0000001637127223 */ /* 0x000fca0000000012 */
[----:B------:R-:W-:-:S05]  /*39e0*/  F2FP.BF16.F32.PACK_AB R18, RZ, R18 ;  /* 0x00000012ff12723e */ /* 0x000fca00000010ff */
[----:B------:R4:W-:Y:S01]  /*39f0*/  STG.E.U16 desc[UR52][R10.64+0x72], R18 ;  /* 0x000072120a007986 */ /* 0x0009e2000c101534 */
[----:B------:R-:W-:Y:S05]  /*3a00*/  BRA `(.L_x_93) ;  /* 0x0000000800987947 */ /* 0x000fea0003800000 */
.L_x_32:
[----:B------:R-:W-:Y:S01]  /*3a10*/  ISETP.GT.AND P0, PT, R2, 0x1, PT ;  /* 0x000000010200780c */ /* 0x000fe20003f04270 */
[----:B------:R-:W-:Y:S01]  /*3a20*/  ULDC.64 UR4, c[0x0][0x5c0] ;  /* 0x0001700000047ab9 */ /* 0x000fe20000000a00 */
[-C--:B------:R-:W-:Y:S01]  /*3a30*/  FMUL R24, R24, R22.reuse ;  /* 0x0000001618187220 */ /* 0x080fe20000400000 */
[-C--:B------:R-:W-:Y:S01]  /*3a40*/  FMUL R25, R25, R22.reuse ;  /* 0x0000001619197220 */ /* 0x080fe20000400000 */
[----:B------:R-:W-:Y:S01]  /*3a50*/  ISETP.GT.AND P3, PT, R0, RZ, P0 ;  /* 0x000000ff0000720c */ /* 0x000fe20000764270 */
[-C--:B------:R-:W-:Y:S01]  /*3a60*/  FMUL R26, R26, R22.reuse ;  /* 0x000000161a1a7220 */ /* 0x080fe20000400000 */
[----:B------:R-:W-:Y:S01]  /*3a70*/  LEA R4, P4, R66, UR4, 0x1 ;  /* 0x0000000442047c11 */ /* 0x000fe2000f8808ff */
[----:B------:R-:W-:Y:S01]  /*3a80*/  FMUL R27, R27, R22 ;  /* 0x000000161b1b7220 */ /* 0x000fe20000400000 */
[----:B------:R-:W-:Y:S01]  /*3a90*/  F2FP.BF16.F32.PACK_AB R24, RZ, R24 ;  /* 0x00000018ff18723e */ /* 0x000fe200000010ff */
[-C--:B------:R-:W-:Y:S01]  /*3aa0*/  FMUL R28, R28, R22.reuse ;  /* 0x000000161c1c7220 */ /* 0x080fe20000400000 */
[----:B------:R-:W-:Y:S01]  /*3ab0*/  LEA.HI.X R5, R66, UR5, R7, 0x1, P4 ;  /* 0x0000000542057c11 */ /* 0x000fe2000a0f0c07 */
[-C--:B------:R-:W-:Y:S01]  /*3ac0*/  FMUL R29, R29, R22.reuse ;  /* 0x000000161d1d7220 */ /* 0x080fe20000400000 */
[----:B------:R-:W-:Y:S01]  /*3ad0*/  F2FP.BF16.F32.PACK_AB R25, RZ, R25 ;  /* 0x00000019ff19723e */ /* 0x000fe200000010ff */
[----:B------:R-:W-:Y:S01]  /*3ae0*/  FMUL R30, R30, R22 ;  /* 0x000000161e1e7220 */ /* 0x000fe20000400000 */
[C---:B------:R-:W-:Y:S01]  /*3af0*/  SHF.L.U64.HI R71, R70.reuse, 0x4, R71 ;  /* 0x0000000446477819 */ /* 0x040fe20000010247 */
[----:B------:R-:W-:Y:S01]  /*3b00*/  @P1 STG.E.U16 desc[UR52][R4.64], R24 ;  /* 0x0000001804001986 */ /* 0x000fe2000c101534 */
[----:B------:R-:W-:Y:S01]  /*3b10*/  LEA R6, P4, R70, R4, 0x4 ;  /* 0x0000000446067211 */ /* 0x000fe200078820ff */
[-C--:B------:R-:W-:Y:S01]  /*3b20*/  FMUL R31, R31, R22.reuse ;  /* 0x000000161f1f7220 */ /* 0x080fe20000400000 */
[----:B------:R-:W-:Y:S01]  /*3b30*/  ISETP.GT.AND P2, PT, R0, 0x8, P2 ;  /* 0x000000080000780c */ /* 0x000fe20001744270 */
[----:B------:R-:W-:Y:S01]  /*3b40*/  @P3 STG.E.U16 desc[UR52][R4.64+0x2], R25 ;  /* 0x0000021904003986 */ /* 0x000fe2000c101534 */
[----:B------:R-:W-:Y:S01]  /*3b50*/  ISETP.GT.AND P1, PT, R2, 0x8, PT ;  /* 0x000000080200780c */ /* 0x000fe20003f24270 */
[----:B------:R-:W-:Y:S01]  /*3b60*/  IMAD.X R7, R71, 0x1, R5, P4 ;  /* 0x0000000147077824 */ /* 0x000fe200020e0605 */
[----:B------:R-:W-:Y:S01]  /*3b70*/  ISETP.GT.AND P3, PT, R0, 0x8, P0 ;  /* 0x000000080000780c */ /* 0x000fe20000764270 */
[-C--:B------:R-:W-:Y:S01]  /*3b80*/  FMUL R32, R32, R22.reuse ;  /* 0x0000001620207220 */ /* 0x080fe20000400000 */
[----:B------:R-:W-:Y:S01]  /*3b90*/  ISETP.GT.AND P0, PT, R2, 0x9, PT ;  /* 0x000000090200780c */ /* 0x000fe20003f04270 */
[-C--:B------:R-:W-:Y:S01]  /*3ba0*/  FMUL R33, R33, R22.reuse ;  /* 0x0000001621217220 */ /* 0x080fe20000400000 */
[----:B------:R-:W-:Y:S01]  /*3bb0*/  ISETP.GT.AND P5, PT, R0, RZ, P1 ;  /* 0x000000ff0000720c */ /* 0x000fe20000fa4270 */
[-C--:B------:R-:W-:Y:S01]  /*3bc0*/  FMUL R34, R34, R22.reuse ;  /* 0x0000001622227220 */ /* 0x080fe20000400000 */
[----:B------:R-:W-:Y:S01]  /*3bd0*/  ISETP.GT.AND P4, PT, R0, RZ, P0 ;  /* 0x000000ff0000720c */ /* 0x000fe20000784270 */
[----:B------:R-:W-:Y:S01]  /*3be0*/  FMUL R35, R35, R22 ;  /* 0x0000001623237220 */ /* 0x000fe20000400000 */
[----:B------:R-:W-:Y:S01]  /*3bf0*/  F2FP.BF16.F32.PACK_AB R26, RZ, R26 ;  /* 0x0000001aff1a723e */ /* 0x000fe200000010ff */
[-C--:B------:R-:W-:Y:S01]  /*3c00*/  FMUL R36, R36, R22.reuse ;  /* 0x0000001624247220 */ /* 0x080fe20000400000 */
[----:B------:R-:W-:Y:S01]  /*3c10*/  F2FP.BF16.F32.PACK_AB R27, RZ, R27 ;  /* 0x0000001bff1b723e */ /* 0x000fe200000010ff */
[----:B------:R-:W-:Y:S01]  /*3c20*/  FMUL R37, R37, R22 ;  /* 0x0000001625257220 */ /* 0x000fe20000400000 */
[----:B------:R-:W-:Y:S01]  /*3c30*/  F2FP.BF16.F32.PACK_AB R28, RZ, R28 ;  /* 0x0000001cff1c723e */ /* 0x000fe200000010ff */
[----:B------:R-:W-:Y:S01]  /*3c40*/  @P2 STG.E.U16 desc[UR52][R6.64], R26 ;  /* 0x0000001a06002986 */ /* 0x000fe2000c101534 */
[----:B------:R-:W-:Y:S01]  /*3c50*/  F2FP.BF16.F32.PACK_AB R29, RZ, R29 ;  /* 0x0000001dff1d723e */ /* 0x000fe200000010ff */
[-C--:B------:R-:W-:Y:S01]  /*3c60*/  FMUL R38, R38, R22.reuse ;  /* 0x0000001626267220 */ /* 0x080fe20000400000 */
[----:B------:R-:W-:Y:S01]  /*3c70*/  ISETP.GT.AND P1, PT, R0, 0x8, P1 ;  /* 0x000000080000780c */ /* 0x000fe20000f24270 */
[----:B------:R-:W-:Y:S01]  /*3c80*/  @P3 STG.E.U16 desc[UR52][R6.64+0x2], R27 ;  /* 0x0000021b06003986 */ /* 0x000fe2000c101534 */
[----:B------:R-:W-:Y:S01]  /*3c90*/  ISETP.GT.AND P3, PT, R2, 0x10, PT ;  /* 0x000000100200780c */ /* 0x000fe20003f64270 */
[-C--:B------:R-:W-:Y:S01]  /*3ca0*/  FMUL R39, R39, R22.reuse ;  /* 0x0000001627277220 */ /* 0x080fe20000400000 */
[----:B------:R-:W-:Y:S01]  /*3cb0*/  ISETP.GT.AND P2, PT, R0, 0x8, P0 ;  /* 0x000000080000780c */ /* 0x000fe20000744270 */
[----:B------:R-:W-:Y:S01]  /*3cc0*/  @P5 STG.E.U16 desc[UR52][R4.64+0x10], R28 ;  /* 0x0000101c04005986 */ /* 0x000fe2000c101534 */
[----:B------:R-:W-:Y:S01]  /*3cd0*/  ISETP.GT.AND P0, PT, R2, 0x11, PT ;  /* 0x000000110200780c */ /* 0x000fe20003f04270 */
[----:B------:R-:W-:Y:S01]  /*3ce0*/  FMUL R40, R40, R22 ;  /* 0x0000001628287220 */ /* 0x000fe20000400000 */
[----:B------:R-:W-:Y:S01]  /*3cf0*/  F2FP.BF16.F32.PACK_AB R30, RZ, R30 ;  /* 0x0000001eff1e723e */ /* 0x000fe200000010ff */
[----:B------:R-:W-:Y:S01]  /*3d00*/  @P4 STG.E.U16 desc[UR52][R4.64+0x12], R29 ;  /* 0x0000121d04004986 */ /* 0x000fe2000c101534 */
[C---:B------:R-:W-:Y:S01]  /*3d10*/  ISETP.GT.AND P4, PT, R0.reuse, RZ, P3 ;  /* 0x000000ff0000720c */ /* 0x040fe20001f84270 */
[-C--:B------:R-:W-:Y:S01]  /*3d20*/  FMUL R41, R41, R22.reuse ;  /* 0x0000001629297220 */ /* 0x080fe20000400000 */
[----:B------:R-:W-:Y:S01]  /*3d30*/  ISETP.GT.AND P5, PT, R0, RZ, P0 ;  /* 0x000000ff0000720c */ /* 0x000fe200007a4270 */
[----:B------:R-:W-:Y:S01]  /*3d40*/  @P1 STG.E.U16 desc[UR52][R6.64+0x10], R30 ;  /* 0x0000101e06001986 */ /* 0x000fe2000c101534 */
[----:B------:R-:W-:Y:S01]  /*3d50*/  F2FP.BF16.F32.PACK_AB R31, RZ, R31 ;  /* 0x0000001fff1f723e */ /* 0x000fe200000010ff */
[----:B------:R-:W-:Y:S01]  /*3d60*/  FMUL R42, R42, R22 ;  /* 0x000000162a2a7220 */ /* 0x000fe20000400000 */
[----:B------:R-:W-:Y:S01]  /*3d70*/  F2FP.BF16.F32.PACK_AB R32, RZ, R32 ;  /* 0x00000020ff20723e */ /* 0x000fe200000010ff */
[-C--:B------:R-:W-:Y:S01]  /*3d80*/  FMUL R43, R43, R22.reuse ;  /* 0x000000162b2b7220 */ /* 0x080fe20000400000 */
[----:B------:R-:W-:Y:S01]  /*3d90*/  ISETP.GT.AND P1, PT, R0, 0x8, P3 ;  /* 0x000000080000780c */ /* 0x000fe20001f24270 */
[----:B------:R-:W-:Y:S01]  /*3da0*/  @P2 STG.E.U16 desc[UR52][R6.64+0x12], R31 ;  /* 0x0000121f06002986 */ /* 0x000fe2000c101534 */
[----:B------:R-:W-:Y:S01]  /*3db0*/  F2FP.BF16.F32.PACK_AB R33, RZ, R33 ;  /* 0x00000021ff21723e */ /* 0x000fe200000010ff */
[-C--:B------:R-:W-:Y:S01]  /*3dc0*/  FMUL R44, R44, R22.reuse ;  /* 0x000000162c2c7220 */ /* 0x080fe20000400000 */
[----:B------:R-:W-:Y:S01]  /*3dd0*/  ISETP.GT.AND P2, PT, R2, 0x18, PT ;  /* 0x000000180200780c */ /* 0x000fe20003f44270 */
[----:B------:R-:W-:Y:S01]  /*3de0*/  @P4 STG.E.U16 desc[UR52][R4.64+0x20], R32 ;  /* 0x0000202004004986 */ /* 0x000fe2000c101534 */
[----:B------:R-:W-:Y:S01]  /*3df0*/  ISETP.GT.AND P0, PT, R0, 0x8, P0 ;  /* 0x000000080000780c */ /* 0x000fe20000704270 */
[-C--:B------:R-:W-:Y:S01]  /*3e00*/  FMUL R45, R45, R22.reuse ;  /* 0x000000162d2d7220 */ /* 0x080fe20000400000 */
[----:B------:R-:W-:Y:S01]  /*3e10*/  ISETP.GT.AND P3, PT, R2, 0x19, PT ;  /* 0x000000190200780c */ /* 0x000fe20003f64270 */
[----:B------:R-:W-:Y:S01]  /*3e20*/  @P5 STG.E.U16 desc[UR52][R4.64+0x22], R33 ;  /* 0x0000222104005986 */ /* 0x000fe2000c101534 */
[----:B------:R-:W-:Y:S01]  /*3e30*/  ISETP.GT.AND P4, PT, R0, RZ, P2 ;  /* 0x000000ff0000720c */ /* 0x000fe20001784270 */
[----:B------:R-:W-:Y:S01]  /*3e40*/  FMUL R46, R46, R22 ;  /* 0x000000162e2e7220 */ /* 0x000fe20000400000 */
[----:B------:R-:W-:Y:S01]  /*3e50*/  F2FP.BF16.F32.PACK_AB R34, RZ, R34 ;  /* 0x00000022ff22723e */ /* 0x000fe200000010ff */
[-C--:B------:R-:W-:Y:S01]  /*3e60*/  FMUL R47, R47, R22.reuse ;  /* 0x000000162f2f7220 */ /* 0x080fe20000400000 */
[----:B------:R-:W-:Y:S01]  /*3e70*/  ISETP.GT.AND P5, PT, R0, RZ, P3 ;  /* 0x000000ff0000720c */ /* 0x000fe20001fa4270 */
[----:B------:R-:W-:Y:S01]  /*3e80*/  FMUL R48, R48, R22 ;  /* 0x0000001630307220 */ /* 0x000fe20000400000 */
[----:B------:R-:W-:Y:S01]  /*3e90*/  F2FP.BF16.F32.PACK_AB R35, RZ, R35 ;  /* 0x00000023ff23723e */ /* 0x000fe200000010ff */
[----:B------:R-:W-:Y:S01]  /*3ea0*/  @P1 STG.E.U16 desc[UR52][R6.64+0x20], R34 ;  /* 0x0000202206001986 */ /* 0x000fe2000c101534 */
[----:B------:R-:W-:Y:S01]  /*3eb0*/  F2FP.BF16.F32.PACK_AB R36, RZ, R36 ;  /* 0x00000024ff24723e */ /* 0x000fe200000010ff */
[-C--:B------:R-:W-:Y:S01]  /*3ec0*/  FMUL R49, R49, R22.reuse ;  /* 0x0000001631317220 */ /* 0x080fe20000400000 */
[C---:B------:R-:W-:Y:S01]  /*3ed0*/  ISETP.GT.AND P1, PT, R0.reuse, 0x8, P2 ;  /* 0x000000080000780c */ /* 0x040fe20001724270 */
[----:B------:R-:W-:Y:S01]  /*3ee0*/  @P0 STG.E.U16 desc[UR52][R6.64+0x22], R35 ;  /* 0x0000222306000986 */ /* 0x000fe2000c101534 */
[----:B------:R-:W-:Y:S01]  /*3ef0*/  ISETP.GT.AND P2, PT, R0, 0x8, P3 ;  /* 0x000000080000780c */ /* 0x000fe20001f44270 */
[-C--:B------:R-:W-:Y:S01]  /*3f00*/  FMUL R50, R50, R22.reuse ;  /* 0x0000001632327220 */ /* 0x080fe20000400000 */
[----:B------:R-:W-:Y:S01]  /*3f10*/  F2FP.BF16.F32.PACK_AB R37, RZ, R37 ;  /* 0x00000025ff25723e */ /* 0x000fe200000010ff */
[----:B------:R-:W-:Y:S01]  /*3f20*/  @P4 STG.E.U16 desc[UR52][R4.64+0x30], R36 ;  /* 0x0000302404004986 */ /* 0x000fe2000c101534 */
[C---:B------:R-:W-:Y:S01]  /*3f30*/  ISETP.GT.AND P3, PT, R2.reuse, 0x20, PT ;  /* 0x000000200200780c */ /* 0x040fe20003f64270 */
[-C--:B------:R-:W-:Y:S01]  /*3f40*/  FMUL R51, R51, R22.reuse ;  /* 0x0000001633337220 */ /* 0x080fe20000400000 */
[----:B------:R-:W-:Y:S01]  /*3f50*/  ISETP.GT.AND P0, PT, R2, 0x21, PT ;  /* 0x000000210200780c */ /* 0x000fe20003f04270 */
[----:B------:R-:W-:Y:S01]  /*3f60*/  @P5 STG.E.U16 desc[UR52][R4.64+0x32], R37 ;  /* 0x0000322504005986 */ /* 0x000fe2000c101534 */
        /* <DEDUP_REMOVED lines=10> */
[----:B------:R-:W-:-:S02]  /*4010*/  F2FP.BF16.F32.PACK_AB R41, RZ, R41 ;  /* 0x00000029ff29723e */ /* 0x000fc400000010ff */
[C---:B------:R-:W-:Y:S01]  /*4020*/  ISETP.GT.AND P1, PT, R0.reuse, 0x8, P3 ;  /* 0x000000080000780c */ /* 0x040fe20001f24270 */
[----:B------:R-:W-:Y:S01]  /*4030*/  @P2 STG.E.U16 desc[UR52][R6.64+0x32], R39 ;  /* 0x0000322706002986 */ /* 0x000fe2000c101534 */
[----:B------:R-:W-:Y:S02]  /*4040*/  ISETP.GT.AND P0, PT, R0, 0x8, P0 ;  /* 0x000000080000780c */ /* 0x000fe40000704270 */
[----:B------:R-:W-:Y:S01]  /*4050*/  F2FP.BF16.F32.PACK_AB R42, RZ, R42 ;  /* 0x0000002aff2a723e */ /* 0x000fe200000010ff */
[----:B------:R-:W-:Y:S01]  /*4060*/  @P4 STG.E.U16 desc[UR52][R4.64+0x40], R40 ;  /* 0x0000402804004986 */ /* 0x000fe2000c101534 */
[C---:B------:R-:W-:Y:S02]  /*4070*/  ISETP.GT.AND P4, PT, R2.reuse, 0x28, PT ;  /* 0x000000280200780c */ /* 0x040fe40003f84270 */
[----:B------:R-:W-:Y:S01]  /*4080*/  F2FP.BF16.F32.PACK_AB R43, RZ, R43 ;  /* 0x0000002bff2b723e */ /* 0x000fe200000010ff */
[----:B------:R-:W-:Y:S01]  /*4090*/  @P5 STG.E.U16 desc[UR52][R4.64+0x42], R41 ;  /* 0x0000422904005986 */ /* 0x000fe2000c101534 */
[----:B------:R-:W-:-:S02]  /*40a0*/  ISETP.GT.AND P5, PT, R2, 0x29, PT ;  /* 0x000000290200780c */ /* 0x000fc40003fa4270 */
[C---:B------:R-:W-:Y:S01]  /*40b0*/  ISETP.GT.AND P2, PT, R0.reuse, RZ, P4 ;  /* 0x000000ff0000720c */ /* 0x040fe20002744270 */
[----:B------:R-:W-:Y:S01]  /*40c0*/  @P1 STG.E.U16 desc[UR52][R6.64+0x40], R42 ;  /* 0x0000402a06001986 */ /* 0x000fe2000c101534 */
[----:B------:R-:W-:Y:S02]  /*40d0*/  ISETP.GT.AND P6, PT, R0, RZ, P5 ;  /* 0x000000ff0000720c */ /* 0x000fe40002fc4270 */
[----:B------:R-:W-:Y:S01]  /*40e0*/  F2FP.BF16.F32.PACK_AB R44, RZ, R44 ;  /* 0x0000002cff2c723e */ /* 0x000fe200000010ff */
[----:B------:R-:W-:Y:S01]  /*40f0*/  @P0 STG.E.U16 desc[UR52][R6.64+0x42], R43 ;  /* 0x0000422b06000986 */ /* 0x000fe2000c101534 */
[C---:B------:R-:W-:Y:S02]  /*4100*/  ISETP.GT.AND P3, PT, R2.reuse, 0x30, PT ;  /* 0x000000300200780c */ /* 0x040fe40003f64270 */
[C---:B------:R-:W-:Y:S02]  /*4110*/  ISETP.GT.AND P1, PT, R2.reuse, 0x38, PT ;  /* 0x000000380200780c */ /* 0x040fe40003f24270 */
[----:B------:R-:W-:-:S02]  /*4120*/  ISETP.GT.AND P0, PT, R2, 0x39, PT ;  /* 0x000000390200780c */ /* 0x000fc40003f04270 */
[----:B------:R-:W-:Y:S01]  /*4130*/  ISETP.GT.AND P4, PT, R0, 0x8, P4 ;  /* 0x000000080000780c */ /* 0x000fe20002784270 */
[----:B------:R-:W-:Y:S01]  /*4140*/  @P2 STG.E.U16 desc[UR52][R4.64+0x50], R44 ;  /* 0x0000502c04002986 */ /* 0x000fe2000c101534 */
[----:B------:R-:W-:Y:S01]  /*4150*/  ISETP.GT.AND P2, PT, R2, 0x31, PT ;  /* 0x000000310200780c */ /* 0x000fe20003f44270 */
[----:B------:R-:W-:Y:S01]  /*4160*/  @P6 IMAD.MOV.U32 R2, RZ, RZ, R4 ;  /* 0x000000ffff026224 */ /* 0x000fe200078e0004 */
[----:B------:R-:W-:Y:S01]  /*4170*/  F2FP.BF16.F32.PACK_AB R45, RZ, R45 ;  /* 0x0000002dff2d723e */ /* 0x000fe200000010ff */
[----:B------:R-:W-:Y:S01]  /*4180*/  @P6 IMAD.MOV.U32 R3, RZ, RZ, R5 ;  /* 0x000000ffff036224 */ /* 0x000fe200078e0005 */
[----:B------:R-:W-:Y:S02]  /*4190*/  F2FP.BF16.F32.PACK_AB R46, RZ, R46 ;  /* 0x0000002eff2e723e */ /* 0x000fe400000010ff */
[----:B------:R-:W-:Y:S02]  /*41a0*/  F2FP.BF16.F32.PACK_AB R47, RZ, R47 ;  /* 0x0000002fff2f723e */ /* 0x000fe400000010ff */
[----:B------:R0:W-:Y:S01]  /*41b0*/  @P6 STG.E.U16 desc[UR52][R2.64+0x52], R45 ;  /* 0x0000522d02006986 */ /* 0x0001e2000c101534 */
[----:B------:R-:W-:-:S02]  /*41c0*/  ISETP.GT.AND P6, PT, R0, 0x8, P5 ;  /* 0x000000080000780c */ /* 0x000fc40002fc4270 */
[C---:B------:R-:W-:Y:S02]  /*41d0*/  ISETP.GT.AND P5, PT, R0.reuse, RZ, P3 ;  /* 0x000000ff0000720c */ /* 0x040fe40001fa4270 */
[----:B------:R-:W-:Y:S02]  /*41e0*/  ISETP.GT.AND P3, PT, R0, 0x8, P3 ;  /* 0x000000080000780c */ /* 0x000fe40001f64270 */
[----:B------:R-:W-:Y:S02]  /*41f0*/  F2FP.BF16.F32.PACK_AB R48, RZ, R48 ;  /* 0x00000030ff30723e */ /* 0x000fe400000010ff */
[----:B------:R-:W-:Y:S02]  /*4200*/  F2FP.BF16.F32.PACK_AB R49, RZ, R49 ;  /* 0x00000031ff31723e */ /* 0x000fe400000010ff */
[----:B------:R-:W-:Y:S01]  /*4210*/  F2FP.BF16.F32.PACK_AB R50, RZ, R50 ;  /* 0x00000032ff32723e */ /* 0x000fe200000010ff */
[----:B0-----:R-:W-:Y:S01]  /*4220*/  @P4 IMAD.MOV.U32 R2, RZ, RZ, R6 ;  /* 0x000000ffff024224 */ /* 0x001fe200078e0006 */
[----:B------:R-:W-:Y:S01]  /*4230*/  F2FP.BF16.F32.PACK_AB R51, RZ, R51 ;  /* 0x00000033ff33723e */ /* 0x000fe200000010ff */
[----:B------:R-:W-:Y:S01]  /*4240*/  @P4 IMAD.MOV.U32 R3, RZ, RZ, R7 ;  /* 0x000000ffff034224 */ /* 0x000fe200078e0007 */
[----:B------:R-:W-:-:S02]  /*4250*/  F2FP.BF16.F32.PACK_AB R52, RZ, R52 ;  /* 0x00000034ff34723e */ /* 0x000fc400000010ff */
[----:B------:R-:W-:Y:S02]  /*4260*/  F2FP.BF16.F32.PACK_AB R53, RZ, R53 ;  /* 0x00000035ff35723e */ /* 0x000fe400000010ff */
[----:B------:R0:W-:Y:S01]  /*4270*/  @P4 STG.E.U16 desc[UR52][R2.64+0x50], R46 ;  /* 0x0000502e02004986 */ /* 0x0001e2000c101534 */
[C---:B------:R-:W-:Y:S02]  /*4280*/  ISETP.GT.AND P4, PT, R0.reuse, RZ, P2 ;  /* 0x000000ff0000720c */ /* 0x040fe40001784270 */
[----:B------:R-:W-:Y:S02]  /*4290*/  ISETP.GT.AND P2, PT, R0, 0x8, P2 ;  /* 0x000000080000780c */ /* 0x000fe40001744270 */
[----:B------:R-:W-:Y:S02]  /*42a0*/  F2FP.BF16.F32.PACK_AB R54, RZ, R54 ;  /* 0x00000036ff36723e */ /* 0x000fe400000010ff */
[----:B------:R-:W-:Y:S01]  /*42b0*/  F2FP.BF16.F32.PACK_AB R55, RZ, R55 ;  /* 0x00000037ff37723e */ /* 0x000fe200000010ff */
[----:B0-----:R-:W-:-:S02]  /*42c0*/  @P6 IMAD.MOV.U32 R2, RZ, RZ, R6 ;  /* 0x000000ffff026224 */ /* 0x001fc400078e0006 */
[----:B------:R-:W-:-:S05]  /*42d0*/  @P6 IMAD.MOV.U32 R3, RZ, RZ, R7 ;  /* 0x000000ffff036224 */ /* 0x000fca00078e0007 */
[----:B------:R0:W-:Y:S01]  /*42e0*/  @P6 STG.E.U16 desc[UR52][R2.64+0x52], R47 ;  /* 0x0000522f02006986 */ /* 0x0001e2000c101534 */
[C---:B------:R-:W-:Y:S02]  /*42f0*/  ISETP.GT.AND P6, PT, R0.reuse, RZ, P0 ;  /* 0x000000ff0000720c */ /* 0x040fe400007c4270 */
[----:B------:R-:W-:Y:S01]  /*4300*/  ISETP.GT.AND P0, PT, R0, 0x8, P0 ;  /* 0x000000080000780c */ /* 0x000fe20000704270 */
[----:B0-----:R-:W-:Y:S02]  /*4310*/  @P5 IMAD.MOV.U32 R2, RZ, RZ, R4 ;  /* 0x000000ffff025224 */ /* 0x001fe400078e0004 */
[----:B------:R-:W-:-:S05]  /*4320*/  @P5 IMAD.MOV.U32 R3, RZ, RZ, R5 ;  /* 0x000000ffff035224 */ /* 0x000fca00078e0005 */
[----:B------:R0:W-:Y:S01]  /*4330*/  @P5 STG.E.U16 desc[UR52][R2.64+0x60], R48 ;  /* 0x0000603002005986 */ /* 0x0001e2000c101534 */
[C---:B------:R-:W-:Y:S02]  /*4340*/  ISETP.GT.AND P5, PT, R0.reuse, RZ, P1 ;  /* 0x000000ff0000720c */ /* 0x040fe40000fa4270 */
[----:B------:R-:W-:Y:S01]  /*4350*/  ISETP.GT.AND P1, PT, R0, 0x8, P1 ;  /* 0x000000080000780c */ /* 0x000fe20000f24270 */
[----:B0-----:R-:W-:Y:S02]  /*4360*/  @P4 IMAD.MOV.U32 R2, RZ, RZ, R4 ;  /* 0x000000ffff024224 */ /* 0x001fe400078e0004 */
[----:B------:R-:W-:-:S05]  /*4370*/  @P4 IMAD.MOV.U32 R3, RZ, RZ, R5 ;  /* 0x000000ffff034224 */ /* 0x000fca00078e0005 */
[----:B------:R0:W-:Y:S02]  /*4380*/  @P4 STG.E.U16 desc[UR52][R2.64+0x62], R49 ;  /* 0x0000623102004986 */ /* 0x0001e4000c101534 */
        /* <DEDUP_REMOVED lines=8> */
[----:B------:R0:W-:Y:S04]  /*4410*/  @P5 STG.E.U16 desc[UR52][R2.64+0x70], R52 ;  /* 0x0000703402005986 */ /* 0x0001e8000c101534 */
[----:B------:R1:W-:Y:S01]  /*4420*/  @P6 STG.E.U16 desc[UR52][R4.64+0x72], R53 ;  /* 0x0000723504006986 */ /* 0x0003e2000c101534 */
[----:B0-----:R-:W-:Y:S02]  /*4430*/  @P1 IMAD.MOV.U32 R2, RZ, RZ, R6 ;  /* 0x000000ffff021224 */ /* 0x001fe400078e0006 */
[----:B------:R-:W-:-:S05]  /*4440*/  @P1 IMAD.MOV.U32 R3, RZ, RZ, R7 ;  /* 0x000000ffff031224 */ /* 0x000fca00078e0007 */
[----:B------:R1:W-:Y:S04]  /*4450*/  @P1 STG.E.U16 desc[UR52][R2.64+0x70], R54 ;  /* 0x0000703602001986 */ /* 0x0003e8000c101534 */
[----:B------:R1:W-:Y:S02]  /*4460*/  @P0 STG.E.U16 desc[UR52][R6.64+0x72], R55 ;  /* 0x0000723706000986 */ /* 0x0003e4000c101534 */
.L_x_93:
[----:B------:R-:W-:Y:S05]  /*4470*/  BSYNC B0 ;  /* 0x0000000000007941 */ /* 0x000fea0003800000 */
.L_x_31:
[----:B01----:R-:W-:Y:S01]  /*4480*/  IMAD.U32 R2, RZ, RZ, UR50 ;  /* 0x00000032ff027e24 */ /* 0x003fe2000f8e00ff */
[----:B------:R-:W-:Y:S01]  /*4490*/  ULDC.64 UR4, c[0x0][0x650] ;  /* 0x0001940000047ab9 */ /* 0x000fe20000000a00 */
[----:B------:R-:W-:Y:S01]  /*44a0*/  IMAD.U32 R0, RZ, RZ, UR37 ;  /* 0x00000025ff007e24 */ /* 0x000fe2000f8e00ff */
[----:B------:R0:W-:Y:S01]  /*44b0*/  SYNCS.ARRIVE.TRANS64.A1T0 RZ, [R62+UR44], RZ ;  /* 0x000000ff3eff79a7 */ /* 0x0001e2000810002c */
[----:B------:R-:W-:Y:S01]  /*44c0*/  IMAD.U32 R3, RZ, RZ, UR51 ;  /* 0x00000033ff037e24 */ /* 0x000fe2000f8e00ff */
[C---:B------:R-:W-:Y:S01]  /*44d0*/  LEA R16, P0, R2.reuse, R16, 0x1 ;  /* 0x0000001002107211 */ /* 0x040fe200078008ff */
[----:B----45:R-:W-:Y:S02]  /*44e0*/  IMAD.MOV.U32 R18, RZ, RZ, -0x1 ;  /* 0xffffffffff127424 */ /* 0x030fe400078e00ff */
[----:B------:R-:W-:Y:S01]  /*44f0*/  IMAD.MOV.U32 R19, RZ, RZ, -0x1 ;  /* 0xffffffffff137424 */ /* 0x000fe200078e00ff */
[----:B------:R-:W-:Y:S01]  /*4500*/  LEA.HI.X R17, R2, R17, R0, 0x1, P0 ;  /* 0x0000001102117211 */ /* 0x000fe200000f0c00 */
[----:B------:R-:W-:Y:S01]  /*4510*/  IMAD.MOV.U32 R2, RZ, RZ, -0x1 ;  /* 0xffffffffff027424 */ /* 0x000fe200078e00ff */
[----:B------:R-:W-:-:S02]  /*4520*/  ISETP.GE.U32.AND P0, PT, R16, UR4, PT ;  /* 0x0000000410007c0c */ /* 0x000fc4000bf06070 */
[----:B------:R-:W-:Y:S02]  /*4530*/  PRMT R0, RZ, 0x7610, R0 ;  /* 0x00007610ff007816 */ /* 0x000fe40000000000 */
[----:B------:R-:W-:-:S13]  /*4540*/  ISETP.GE.U32.AND.EX P0, PT, R17, UR5, PT, P0 ;  /* 0x0000000511007c0c */ /* 0x000fda000bf06100 */
[----:B0-----:R-:W-:Y:S05]  /*4550*/  @P0 BRA `(.L_x_94) ;  /* 0x00000004008c0947 */ /* 0x001fea0003800000 */
[----:B------:R-:W0:Y:S01]  /*4560*/  S2UR UR6, SR_CTAID.X ;  /* 0x00000000000679c3 */ /* 0x000e220000002500 */
[----:B------:R-:W-:Y:S01]  /*4570*/  ULDC.64 UR4, c[0x0][0x628] ;  /* 0x00018a0000047ab9 */ /* 0x000fe20000000a00 */
[----:B------:R-:W-:Y:S01]  /*4580*/  ULDC UR7, c[0x0][0x150] ;  /* 0x0000540000077ab9 */ /* 0x000fe20000000800 */
[----:B------:R-:W-:Y:S01]  /*4590*/  ISETP.NE.U32.AND P0, PT, RZ, UR4, PT ;  /* 0x00000004ff007c0c */ /* 0x000fe2000bf05070 */
[----:B------:R-:W-:Y:S01]  /*45a0*/  ULDC UR15, c[0x0][0x630] ;  /* 0x00018c00000f7ab9 */ /* 0x000fe20000000800 */
[C---:B------:R-:W-:Y:S01]  /*45b0*/  R2UR UR16, R16.reuse ;  /* 0x00000000101072ca */ /* 0x040fe200000e0000 */
[----:B------:R-:W-:Y:S01]  /*45c0*/  ULDC UR18, c[0x0][0x154] ;  /* 0x0000550000127ab9 */ /* 0x000fe20000000800 */
[----:B------:R-:W-:Y:S01]  /*45d0*/  ISETP.NE.AND.EX P0, PT, RZ, UR5, PT, P0 ;  /* 0x00000005ff007c0c */ /* 0x000fe2000bf05300 */
[----:B------:R-:W1:Y:S01]  /*45e0*/  S2UR UR20, SR_CTAID.Y ;  /* 0x00000000001479c3 */ /* 0x000e620000002600 */
[----:B------:R-:W-:Y:S02]  /*45f0*/  R2UR UR17, R17 ;  /* 0x00000000111172ca */ /* 0x000fe400000e0000 */
[----:B------:R-:W-:-:S02]  /*4600*/  R2UR UR12, R16 ;  /* 0x00000000100c72ca */ /* 0x000fc400000e0000 */
[----:B------:R-:W-:Y:S02]  /*4610*/  R2UR UR13, R17 ;  /* 0x00000000110d72ca */ /* 0x000fe400000e0000 */
[----:B0-----:R-:W-:-:S05]  /*4620*/  I2FP.F32.U32 R0, UR6 ;  /* 0x0000000600007c45 */ /* 0x001fca0008201000 */
[----:B------:R-:W-:-:S04]  /*4630*/  FMUL R0, R0, UR7 ;  /* 0x0000000700007c20 */ /* 0x000fc80008400000 */
[----:B------:R0:W4:Y:S01]  /*4640*/  F2I.U32.TRUNC.NTZ R2, R0 ;  /* 0x0000000000027305 */ /* 0x000122000020f000 */
[----:B-1----:R-:W-:Y:S05]  /*4650*/  @!P0 BRA `(.L_x_95) ;  /* 0x0000000000308947 */ /* 0x002fea0003800000 */
        /* <DEDUP_REMOVED lines=12> */
.L_x_95:
[----:B------:R-:W-:Y:S01]  /*4720*/  USHF.R.U64 UR12, UR12, UR15, UR13 ;  /* 0x0000000f0c0c7299 */ /* 0x000fe2000800120d */
[----:B0-----:R-:W-:Y:S01]  /*4730*/  I2FP.F32.U32 R0, UR20 ;  /* 0x0000001400007c45 */ /* 0x001fe20008201000 */
[----:B------:R-:W-:Y:S02]  /*4740*/  USHF.R.U32.HI UR4, URZ, UR15, UR13 ;  /* 0x0000000f3f047299 */ /* 0x000fe4000801160d */
[----:B------:R-:W-:Y:S02]  /*4750*/  UIADD3 UR7, UP0, URZ, -UR12, URZ ;  /* 0x8000000c3f077290 */ /* 0x000fe4000ff1e03f */
[----:B------:R-:W-:Y:S01]  /*4760*/  FMUL R0, R0, UR18 ;  /* 0x0000001200007c20 */ /* 0x000fe20008400000 */
[----:B------:R-:W-:Y:S01]  /*4770*/  ULDC.64 UR10, c[0x0][0x620] ;  /* 0x00018800000a7ab9 */ /* 0x000fe20000000a00 */
[----:B------:R-:W-:Y:S01]  /*4780*/  UIADD3.X UR4, URZ, ~UR4, URZ, UP0, !UPT ;  /* 0x800000043f047290 */ /* 0x000fe200087fe43f */
[----:B------:R-:W-:Y:S01]  /*4790*/  UMOV UR8, UR16 ;  /* 0x0000001000087c82 */ /* 0x000fe20008000000 */
[----:B------:R-:W-:-:S02]  /*47a0*/  UMOV UR9, UR17 ;  /* 0x0000001100097c82 */ /* 0x000fc40008000000 */
[----:B------:R-:W0:Y:S01]  /*47b0*/  F2I.U32.TRUNC.NTZ R0, R0 ;  /* 0x0000000000007305 */ /* 0x000e22000020f000 */
[----:B------:R-:W-:Y:S01]  /*47c0*/  UIMAD UR4, UR4, UR10, URZ ;  /* 0x0000000a040472a4 */ /* 0x000fe2000f8e023f */
[----:B----4-:R-:W-:Y:S01]  /*47d0*/  R2UR UR17, R2 ;  /* 0x00000000021172ca */ /* 0x010fe200000e0000 */
        /* <DEDUP_REMOVED lines=9> */
[----:B------:R-:W-:Y:S01]  /*4870*/  USHF.R.U64 UR15, UR8, UR10, UR7 ;  /* 0x0000000a080f7299 */ /* 0x000fe20008001207 */
[----:B0-----:R-:W-:Y:S01]  /*4880*/  R2UR UR11, R0 ;  /* 0x00000000000b72ca */ /* 0x001fe200000e0000 */
[----:B------:R-:W-:Y:S01]  /*4890*/  USHF.R.U32.HI UR7, URZ, UR10, UR7 ;  /* 0x0000000a3f077299 */ /* 0x000fe20008011607 */
[----:B------:R-:W-:Y:S01]  /*48a0*/  ISETP.NE.AND.EX P0, PT, RZ, UR5, PT, P0 ;  /* 0x00000005ff007c0c */ /* 0x000fe2000bf05300 */
[----:B------:R-:W-:Y:S01]  /*48b0*/  ULDC UR22, c[0x0][0x608] ;  /* 0x0001820000167ab9 */ /* 0x000fe20000000800 */
[----:B------:R-:W-:-:S02]  /*48c0*/  UIADD3 UR8, -UR17, URZ, URZ ;  /* 0x0000003f11087290 */ /* 0x000fc4000fffe13f */
[----:B------:R-:W-:Y:S02]  /*48d0*/  USHF.R.U64 UR18, UR15, UR22, UR7 ;  /* 0x000000160f127299 */ /* 0x000fe40008001207 */
[----:B------:R-:W-:Y:S01]  /*48e0*/  USHF.R.U32.HI UR7, URZ, UR22, UR7 ;  /* 0x000000163f077299 */ /* 0x000fe20008011607 */
[----:B------:R-:W-:Y:S01]  /*48f0*/  UMOV UR16, 0x1 ;  /* 0x0000000100107882 */ /* 0x000fe20000000000 */
[----:B------:R-:W-:Y:S02]  /*4900*/  ULDC UR21, c[0x0][0x144] ;  /* 0x0000510000157ab9 */ /* 0x000fe40000000800 */
[----:B------:R-:W-:Y:S01]  /*4910*/  USHF.R.U64 UR17, UR18, UR23, UR7 ;  /* 0x0000001712117299 */ /* 0x000fe20008001207 */
[----:B------:R-:W-:Y:S01]  /*4920*/  ULDC UR13, c[0x0][0x600] ;  /* 0x00018000000d7ab9 */ /* 0x000fe20000000800 */
[----:B------:R-:W-:Y:S02]  /*4930*/  UIADD3 UR22, -UR11, URZ, URZ ;  /* 0x0000003f0b167290 */ /* 0x000fe4000fffe13f */
[----:B------:R-:W-:-:S02]  /*4940*/  USHF.L.U32 UR16, UR16, UR23, URZ ;  /* 0x0000001710107299 */ /* 0x000fc4000800063f */
[----:B------:R-:W-:Y:S02]  /*4950*/  USHF.R.U32.HI UR11, URZ, UR23, UR7 ;  /* 0x000000173f0b7299 */ /* 0x000fe40008011607 */
[----:B------:R-:W-:Y:S02]  /*4960*/  UIADD3 UR14, UR13, -0x1, URZ ;  /* 0xffffffff0d0e7890 */ /* 0x000fe4000fffe03f */
[----:B------:R-:W-:Y:S02]  /*4970*/  ULOP3.LUT UR19, URZ, UR19, URZ, 0x33, !UPT ;  /* 0x000000133f137292 */ /* 0x000fe4000f8e333f */
        /* <DEDUP_REMOVED lines=16> */
.L_x_96:
[----:B------:R-:W-:Y:S01]  /*4a80*/  UISETP.NE.AND UP0, UPT, UR38, URZ, UPT ;  /* 0x0000003f2600728c */ /* 0x000fe2000bf05270 */
[----:B------:R-:W-:Y:S01]  /*4a90*/  IMAD.MOV.U32 R0, RZ, RZ, 0x1 ;  /* 0x00000001ff007424 */ /* 0x000fe200078e00ff */
[----:B------:R-:W-:Y:S01]  /*4aa0*/  USHF.R.U64 UR4, UR10, UR24, UR11 ;  /* 0x000000180a047299 */ /* 0x000fe2000800120b */
[----:B------:R-:W-:Y:S01]  /*4ab0*/  IMAD.U32 R19, RZ, RZ, UR12 ;  /* 0x0000000cff137e24 */ /* 0x000fe2000f8e00ff */
[----:B------:R-:W-:Y:S02]  /*4ac0*/  ULOP3.LUT UR19, UR18, UR19, URZ, 0xc0, !UPT ;  /* 0x0000001312137292 */ /* 0x000fe4000f8ec03f */
[----:B------:R-:W-:Y:S02]  /*4ad0*/  UIADD3 UR5, -UR4, URZ, URZ ;  /* 0x0000003f04057290 */ /* 0x000fe4000fffe13f */
[----:B------:R-:W-:Y:S02]  /*4ae0*/  ULOP3.LUT UR14, UR15, UR14, URZ, 0xc0, !UPT ;  /* 0x0000000e0f0e7292 */ /* 0x000fe4000f8ec03f */
[----:B------:R-:W-:-:S02]  /*4af0*/  UIMAD UR4, UR16, UR4, UR19 ;  /* 0x00000004100472a4 */ /* 0x000fc4000f8e0213 */
        /* <DEDUP_REMOVED lines=9> */
.L_x_94:
[----:B------:R-:W-:Y:S02]  /*4b90*/  LOP3.LUT P0, RZ, R0, 0xff, RZ, 0xc0, !PT ;  /* 0x000000ff00ff7812 */ /* 0x000fe4000780c0ff */
[----:B------:R-:W-:-:S11]  /*4ba0*/  LOP3.LUT R68, R68, 0x1, RZ, 0x3c, !PT ;  /* 0x0000000144447812 */ /* 0x000fd600078e3cff */
[----:B------:R-:W-:Y:S05]  /*4bb0*/  @P0 BRA `(.L_x_97) ;  /* 0xffffffc800840947 */ /* 0x000fea000383ffff */
[----:B------:R-:W-:Y:S05]  /*4bc0*/  EXIT ;  /* 0x000000000000794d */ /* 0x000fea0003800000 */
.L_x_12:
[----:B------:R-:W-:-:S08]  /*4bd0*/  ISETP.NE.AND P0, PT, RZ, UR8, PT ;  /* 0x00000008ff007c0c */ /* 0x000fd0000bf05270 */
[----:B-----5:R-:W0:-:S00]  /*4be0*/  USETMAXREG.DEALLOC.CTAPOOL 0x28 ;  /* 0x00000028000079c8 */ /* 0x020e0000080e0500 */
[----:B------:R-:W-:Y:S05]  /*4bf0*/  @P0 EXIT ;  /* 0x000000000000094d */ /* 0x000fea0003800000 */
[----:B0-----:R-:W-:Y:S01]  /*4c00*/  LOP3.LUT P0, RZ, R5, 0xff, RZ, 0xc0, !PT ;  /* 0x000000ff05ff7812 */ /* 0x001fe2000780c0ff */
[----:B------:R-:W-:Y:S02]  /*4c10*/  IMAD.MOV.U32 R8, RZ, RZ, 0x1 ;  /* 0x00000001ff087424 */ /* 0x000fe400078e00ff */
[----:B------:R-:W-:-:S10]  /*4c20*/  IMAD.MOV.U32 R0, RZ, RZ, RZ ;  /* 0x000000ffff007224 */ /* 0x000fd400078e00ff */
[----:B------:R-:W-:Y:S05]  /*4c30*/  @!P0 BRA `(.L_x_98) ;  /* 0x0000000c00088947 */ /* 0x000fea0003800000 */
[----:B------:R-:W-:Y:S01]  /*4c40*/  LOP3.LUT P0, RZ, R4, 0x1f, RZ, 0xc0, !PT ;  /* 0x0000001f04ff7812 */ /* 0x000fe2000780c0ff */
[----:B------:R-:W-:Y:S01]  /*4c50*/  ULDC UR5, c[0x0][0x658] ;  /* 0x0001960000057ab9 */ /* 0x000fe20000000800 */
[----:B------:R-:W-:Y:S01]  /*4c60*/  UMOV UR6, 0xffffffff ;  /* 0xffffffff00067882 */ /* 0x000fe20000000000 */
[----:B------:R-:W-:Y:S01]  /*4c70*/  BSSY B0, `(.L_x_98) ;  /* 0x00000be000007945 */ /* 0x000fe20003800000 */
[----:B------:R-:W-:Y:S01]  /*4c80*/  USHF.L.U32 UR6, UR6, UR5, URZ ;  /* 0x0000000506067299 */ /* 0x000fe2000800063f */
[C---:B------:R-:W-:Y:S01]  /*4c90*/  ISETP.NE.AND P3, PT, R3.reuse, RZ, PT ;  /* 0x000000ff0300720c */ /* 0x040fe20003f65270 */
[----:B------:R-:W-:Y:S01]  /*4ca0*/  IMAD.MOV.U32 R9, RZ, RZ, 0x1 ;  /* 0x00000001ff097424 */ /* 0x000fe200078e00ff */
[----:B------:R-:W-:Y:S01]  /*4cb0*/  ISETP.NE.OR P0, PT, R3, RZ, !P0 ;  /* 0x000000ff0300720c */ /* 0x000fe20004705670 */
[----:B------:R-:W-:Y:S01]  /*4cc0*/  IMAD.MOV.U32 R8, RZ, RZ, 0x1 ;  /* 0x00000001ff087424 */ /* 0x000fe200078e00ff */
[----:B------:R-:W-:Y:S01]  /*4cd0*/  ULDC UR4, c[0x0][0x600] ;  /* 0x0001800000047ab9 */ /* 0x000fe20000000800 */
[----:B------:R-:W-:Y:S01]  /*4ce0*/  IMAD.MOV.U32 R0, RZ, RZ, RZ ;  /* 0x000000ffff007224 */ /* 0x000fe200078e00ff */
[----:B------:R-:W-:Y:S01]  /*4cf0*/  UMOV UR7, 0x1 ;  /* 0x0000000100077882 */ /* 0x000fe20000000000 */
[----:B------:R-:W-:-:S02]  /*4d00*/  UIADD3 UR21, UR39, 0x1, URZ ;  /* 0x0000000127157890 */ /* 0x000fc4000fffe03f */
[----:B------:R-:W-:Y:S02]  /*4d10*/  ULOP3.LUT UR20, UR36, 0x2, URZ, 0xfc, !UPT ;  /* 0x0000000224147892 */ /* 0x000fe4000f8efc3f */
[----:B------:R-:W-:Y:S02]  /*4d20*/  UIADD3 UR4, UR4, -0x1, URZ ;  /* 0xffffffff04047890 */ /* 0x000fe4000fffe03f */
[----:B------:R-:W-:Y:S02]  /*4d30*/  USHF.L.U32 UR5, UR7, UR5, URZ ;  /* 0x0000000507057299 */ /* 0x000fe4000800063f */
[----:B------:R-:W-:Y:S01]  /*4d40*/  ULOP3.LUT UR6, URZ, UR6, URZ, 0x33, !UPT ;  /* 0x000000063f067292 */ /* 0x000fe2000f8e333f */
[----:B------:R-:W-:-:S11]  /*4d50*/  ULDC.64 UR18, c[0x0][0x198] ;  /* 0x0000660000127ab9 */ /* 0x000fd60000000a00 */
.L_x_110:
[----:B------:R-:W-:-:S03]  /*4d60*/  UMOV UR7, 0xffffffff ;  /* 0xffffffff00077882 */ /* 0x000fc60000000000 */
[----:B------:R-:W-:Y:S05]  /*4d70*/  BRA.DIV UR7, `(.L_x_99) ;  /* 0x0000000e07d07947 */ /* 0x000fea000b800000 */
[----:B------:R-:W-:-:S13]  /*4d80*/  ELECT P6, URZ, PT ;  /* 0x00000000003f782f */ /* 0x000fda00038c0000 */
.L_x_123:
[----:B------:R-:W0:Y:S01]  /*4d90*/  LDC R3, c[0x0][0x28c] ;  /* 0x0000a300ff037b82 */ /* 0x000e220000000800 */
[----:B------:R-:W-:Y:S01]  /*4da0*/  BSSY B1, `(.L_x_100) ;  /* 0x0000035000017945 */ /* 0x000fe20003800000 */
[----:B0-----:R-:W-:-:S13]  /*4db0*/  ISETP.LT.OR P6, PT, R3, 0x1, !P6 ;  /* 0x000000010300780c */ /* 0x001fda00077c1670 */
[----:B------:R-:W-:Y:S05]  /*4dc0*/  @P6 BRA `(.L_x_101) ;  /* 0x0000000000c86947 */ /* 0x000fea0003800000 */
[----:B------:R-:W-:Y:S02]  /*4dd0*/  IMAD.SHL.U32 R6, R2, 0x40, RZ ;  /* 0x0000004002067824 */ /* 0x000fe400078e00ff */
[----:B------:R-:W-:Y:S02]  /*4de0*/  IMAD.SHL.U32 R18, R18, 0x40, RZ ;  /* 0x0000004012127824 */ /* 0x000fe400078e00ff */
[----:B------:R-:W-:Y:S02]  /*4df0*/  IMAD.MOV.U32 R11, RZ, RZ, RZ ;  /* 0x000000ffff0b7224 */ /* 0x000fe400078e00ff */
[----:B------:R-:W-:Y:S02]  /*4e00*/  IMAD.U32 R12, RZ, RZ, UR21 ;  /* 0x00000015ff0c7e24 */ /* 0x000fe4000f8e00ff */
[----:B------:R-:W-:Y:S02]  /*4e10*/  IMAD.MOV.U32 R2, RZ, RZ, R8 ;  /* 0x000000ffff027224 */ /* 0x000fe400078e0008 */
[----:B------:R-:W-:-:S07]  /*4e20*/  IMAD.MOV.U32 R3, RZ, RZ, R0 ;  /* 0x000000ffff037224 */ /* 0x000fce00078e0000 */
.L_x_105:
[----:B------:R-:W0:Y:S01]  /*4e30*/  S2R R5, SR_CgaCtaId ;  /* 0x0000000000057919 */ /* 0x000e220000008800 */
[----:B-1----:R-:W-:-:S04]  /*4e40*/  MOV R4, 0x400 ;  /* 0x0000040000047802 */ /* 0x002fc80000000f00 */
[----:B0-----:R-:W-:Y:S02]  /*4e50*/  LEA R10, R5, R4, 0x18 ;  /* 0x00000004050a7211 */ /* 0x001fe400078ec0ff */
[----:B------:R-:W-:Y:S01]  /*4e60*/  SHF.L.U32 R4, R2, 0x1f, RZ ;  /* 0x0000001f02047819 */ /* 0x000fe200000006ff */
[----:B------:R-:W0:Y:S02]  /*4e70*/  @!P3 LDC R5, c[0x0][0x500] ;  /* 0x00014000ff05bb82 */ /* 0x000e240000000800 */
[----:B------:R-:W-:-:S04]  /*4e80*/  IMAD R7, R3, 0x8, R10 ;  /* 0x0000000803077824 */ /* 0x000fc800078e020a */
[----:B------:R-:W1:Y:S02]  /*4e90*/  SYNCS.PHASECHK.TRANS64.TRYWAIT P1, [R7+URZ+0x20], R4 ;  /* 0x00002004070075a7 */ /* 0x000e64000802017f */
[----:B-1----:R-:W-:Y:S05]  /*4ea0*/  @!P1 BRA `(.L_x_102) ;  /* 0x0000000c00a49947 */ /* 0x002fea0003800000 */
.L_x_124:
[----:B------:R-:W-:Y:S01]  /*4eb0*/  UPRMT UR7, UR20, 0x9910, URZ ;  /* 0x0000991014077896 */ /* 0x000fe2000800003f */
[----:B0-----:R0:W-:Y:S03]  /*4ec0*/  @!P3 SYNCS.ARRIVE.TRANS64 RZ, [R7+URZ], R5 ;  /* 0x0000000507ffb9a7 */ /* 0x0011e6000800003f */
[----:B------:R-:W-:-:S06]  /*4ed0*/  UISETP.NE.AND UP0, UPT, UR7, 0x2, UPT ;  /* 0x000000020700788c */ /* 0x000fcc000bf05270 */
[----:B------:R-:W-:-:S13]  /*4ee0*/  PLOP3.LUT P1, PT, PT, PT, UP0, 0x80, 0x0 ;  /* 0x000000000000781c */ /* 0x000fda0003f2f008 */
[----:B0-----:R-:W-:Y:S05]  /*4ef0*/  @P1 BRA `(.L_x_103) ;  /* 0x0000000000041947 */ /* 0x001fea0003800000 */
[----:B------:R-:W-:Y:S01]  /*4f00*/  BPT.TRAP 0x1 ;  /* 0x000000040000795c */ /* 0x000fe20000300000 */
.L_x_103:
[----:B------:R-:W-:Y:S05]  /*4f10*/  @P0 BRA `(.L_x_104) ;  /* 0x0000000000040947 */ /* 0x000fea0003800000 */
[----:B------:R-:W-:Y:S01]  /*4f20*/  BPT.TRAP 0x1 ;  /* 0x000000040000795c */ /* 0x000fe20000300000 */
.L_x_104:
[----:B------:R-:W-:Y:S01]  /*4f30*/  IMAD R10, R3, 0x2000, R10 ;  /* 0x00002000030a7824 */ /* 0x000fe200078e020a */
[----:B------:R-:W-:Y:S01]  /*4f40*/  R2UR UR9, R7 ;  /* 0x00000000070972ca */ /* 0x000fe200000e0000 */
[----:B------:R-:W-:Y:S01]  /*4f50*/  VIADD R12, R12, 0xffffffff ;  /* 0xffffffff0c0c7836 */ /* 0x000fe20000000000 */
[----:B------:R-:W-:Y:S01]  /*4f60*/  UIADD3 UR14, UP0, UR18, 0xf0, URZ ;  /* 0x000000f0120e7890 */ /* 0x000fe2000ff1e03f */
[----:B------:R-:W-:Y:S01]  /*4f70*/  R2UR UR11, R18 ;  /* 0x00000000120b72ca */ /* 0x000fe200000e0000 */
[----:B------:R-:W-:Y:S01]  /*4f80*/  UIADD3 UR22, UP1, UR18, 0x1f0, URZ ;  /* 0x000001f012167890 */ /* 0x000fe2000ff3e03f */
[----:B------:R-:W-:Y:S01]  /*4f90*/  R2UR UR7, R10 ;  /* 0x000000000a0772ca */ /* 0x000fe200000e0000 */
[----:B------:R-:W-:Y:S01]  /*4fa0*/  UIADD3.X UR15, URZ, UR19, URZ, UP0, !UPT ;  /* 0x000000133f0f7290 */ /* 0x000fe200087fe43f */
[----:B------:R-:W-:Y:S01]  /*4fb0*/  R2UR UR10, R11 ;  /* 0x000000000b0a72ca */ /* 0x000fe200000e0000 */
[----:B------:R-:W-:Y:S01]  /*4fc0*/  VIADD R3, R3, 0x1 ;  /* 0x0000000103037836 */ /* 0x000fe20000000000 */
[----:B------:R-:W-:Y:S01]  /*4fd0*/  R2UR UR12, R19 ;  /* 0x00000000130c72ca */ /* 0x000fe200000e0000 */
[----:B------:R-:W-:Y:S01]  /*4fe0*/  UIADD3.X UR23, URZ, UR19, URZ, UP1, !UPT ;  /* 0x000000133f177290 */ /* 0x000fe20008ffe43f */
[----:B------:R-:W-:Y:S01]  /*4ff0*/  R2UR UR13, R6 ;  /* 0x00000000060d72ca */ /* 0x000fe200000e0000 */
[----:B------:R-:W-:Y:S01]  /*5000*/  UMOV UR16, 0x0 ;  /* 0x0000000000107882 */ /* 0x000fe20000000000 */
[----:B------:R-:W-:Y:S01]  /*5010*/  ISETP.GT.AND P2, PT, R12, 0x1, PT ;  /* 0x000000010c00780c */ /* 0x000fe20003f44270 */
[----:B------:R-:W-:Y:S01]  /*5020*/  UMOV UR17, 0x10000000 ;  /* 0x1000000000117882 */ /* 0x000fe20000000000 */
[----:B------:R-:W-:Y:S01]  /*5030*/  ISETP.NE.AND P1, PT, R3, 0x4, PT ;  /* 0x000000040300780c */ /* 0x000fe20003f25270 */
[----:B------:R-:W-:-:S02]  /*5040*/  VIADD R11, R11, 0x40 ;  /* 0x000000400b0b7836 */ /* 0x000fc40000000000 */
[----:B------:R-:W-:Y:S01]  /*5050*/  UIADD3 UR8, UR7, 0x180, URZ ;  /* 0x0000018007087890 */ /* 0x000fe2000fffe03f */
[----:B------:R-:W-:Y:S01]  /*5060*/  SEL R5, RZ, 0x1, P1 ;  /* 0x00000001ff057807 */ /* 0x000fe20000800000 */
[----:B------:R-:W-:Y:S01]  /*5070*/  UIADD3 UR7, UR7, 0x8180, URZ ;  /* 0x0000818007077890 */ /* 0x000fe2000fffe03f */
[----:B------:R-:W-:Y:S02]  /*5080*/  SEL R3, R3, RZ, P1 ;  /* 0x000000ff03037207 */ /* 0x000fe40000800000 */
[----:B------:R-:W-:-:S04]  /*5090*/  LOP3.LUT R2, R2, R5, RZ, 0x3c, !PT ;  /* 0x0000000502027212 */ /* 0x000fc800078e3cff */
[----:B------:R0:W-:Y:S02]  /*50a0*/  UTMALDG.3D [UR8], [UR14], desc[UR16] ;  /* 0x000010080e0075b4 */ /* 0x0001e40008011000 */
[----:B0-----:R-:W-:Y:S01]  /*50b0*/  UMOV UR8, UR7 ;  /* 0x0000000700087c82 */ /* 0x001fe20008000000 */
[----:B------:R-:W-:Y:S02]  /*50c0*/  UMOV UR11, UR13 ;  /* 0x0000000d000b7c82 */ /* 0x000fe40008000000 */
[----:B------:R0:W-:Y:S02]  /*50d0*/  UTMALDG.3D [UR8], [UR22], desc[UR16] ;  /* 0x00001008160075b4 */ /* 0x0001e40008011000 */
[----:B0-----:R-:W-:Y:S05]  /*50e0*/  @P2 BRA `(.L_x_105) ;  /* 0xfffffffc00502947 */ /* 0x001fea000383ffff */
.L_x_101:
[----:B------:R-:W-:Y:S05]  /*50f0*/  BSYNC B1 ;  /* 0x0000000000017941 */ /* 0x000fea0003800000 */
.L_x_100:
[----:B------:R-:W-:Y:S01]  /*5100*/  LOP3.LUT P4, RZ, R9, 0xff, RZ, 0xc0, !PT ;  /* 0x000000ff09ff7812 */ /* 0x000fe2000788c0ff */
[----:B------:R-:W-:Y:S01]  /*5110*/  VIADD R0, R0, UR39 ;  /* 0x0000002700007c36 */ /* 0x000fe20008000000 */
[----:B------:R-:W-:Y:S01]  /*5120*/  ULDC.64 UR8, c[0x0][0x650] ;  /* 0x0001940000087ab9 */ /* 0x000fe20000000a00 */
[----:B------:R-:W-:Y:S01]  /*5130*/  BSSY B1, `(.L_x_106) ;  /* 0x000006f000017945 */ /* 0x000fe20003800000 */
[----:B------:R-:W-:Y:S01]  /*5140*/  IMAD.MOV.U32 R18, RZ, RZ, -0x1 ;  /* 0xffffffffff127424 */ /* 0x000fe200078e00ff */
[----:B------:R-:W-:Y:S01]  /*5150*/  PRMT R9, RZ, 0x7610, R9 ;  /* 0x00007610ff097816 */ /* 0x000fe20000000009 */
[----:B------:R-:W-:Y:S01]  /*5160*/  IMAD.MOV.U32 R19, RZ, RZ, -0x1 ;  /* 0xffffffffff137424 */ /* 0x000fe200078e00ff */
[C---:B------:R-:W-:Y:S02]  /*5170*/  ISETP.GT.U32.AND P1, PT, R0.reuse, 0x3, PT ;  /* 0x000000030000780c */ /* 0x040fe40003f24070 */
[----:B------:R-:W-:Y:S02]  /*5180*/  SHF.R.U32.HI R2, RZ, 0x2, R0 ;  /* 0x00000002ff027819 */ /* 0x000fe40000011600 */
[----:B------:R-:W-:-:S02]  /*5190*/  LOP3.LUT R0, R0, 0x3, RZ, 0xc0, !PT ;  /* 0x0000000300007812 */ /* 0x000fc400078ec0ff */
[----:B-1----:R-:W0:Y:S01]  /*51a0*/  @P4 S2R R4, SR_CgaCtaId ;  /* 0x0000000000044919 */ /* 0x002e220000008800 */
[----:B------:R-:W-:Y:S02]  /*51b0*/  @P4 MOV R3, 0x400 ;  /* 0x0000040000034802 */ /* 0x000fe40000000f00 */
[----:B------:R-:W-:-:S04]  /*51c0*/  LOP3.LUT R2, R2, 0x1, RZ, 0xc0, !PT ;  /* 0x0000000102027812 */ /* 0x000fc800078ec0ff */
[----:B------:R-:W-:Y:S02]  /*51d0*/  ISETP.NE.U32.AND P2, PT, R2, 0x1, PT ;  /* 0x000000010200780c */ /* 0x000fe40003f45070 */
[----:B0-----:R-:W-:Y:S01]  /*51e0*/  @P4 LEA R3, R4, R3, 0x18 ;  /* 0x0000000304034211 */ /* 0x001fe200078ec0ff */
[----:B------:R-:W-:-:S03]  /*51f0*/  IMAD.U32 R4, RZ, RZ, UR39 ;  /* 0x00000027ff047e24 */ /* 0x000fc6000f8e00ff */
[----:B------:R0:W-:Y:S01]  /*5200*/  @P4 SYNCS.ARRIVE.TRANS64.A1T0 RZ, [R3+URZ+0x78], RZ ;  /* 0x000078ff03ff49a7 */ /* 0x0001e2000810003f */
[----:B------:R-:W-:Y:S02]  /*5210*/  IADD3 R16, P4, R16, UR50, RZ ;  /* 0x0000003210107c10 */ /* 0x000fe4000ff9e0ff */
[----:B------:R-:W-:Y:S02]  /*5220*/  ISETP.LT.U32.AND P1, PT, R4, 0x4, P1 ;  /* 0x000000040400780c */ /* 0x000fe40000f21070 */
[----:B------:R-:W-:Y:S02]  /*5230*/  IADD3.X R17, R17, UR37, RZ, P4, !PT ;  /* 0x0000002511117c10 */ /* 0x000fe4000a7fe4ff */
[----:B------:R-:W-:Y:S02]  /*5240*/  ISETP.GE.U32.AND P4, PT, R16, UR8, PT ;  /* 0x0000000810007c0c */ /* 0x000fe4000bf86070 */
[----:B0-----:R-:W-:Y:S02]  /*5250*/  SEL R3, RZ, 0x1, !P1 ;  /* 0x00000001ff037807 */ /* 0x001fe40004800000 */
[----:B------:R-:W-:-:S02]  /*5260*/  ISETP.GE.U32.AND.EX P1, PT, R17, UR9, PT, P4 ;  /* 0x0000000911007c0c */ /* 0x000fc4000bf26140 */
[----:B------:R-:W-:-:S04]  /*5270*/  ISETP.GT.U32.AND P2, PT, R4, 0x3, !P2 ;  /* 0x000000030400780c */ /* 0x000fc80005744070 */
[----:B------:R-:W-:-:S04]  /*5280*/  SEL R2, RZ, 0x1, !P2 ;  /* 0x00000001ff027807 */ /* 0x000fc80005000000 */
[--C-:B------:R-:W-:Y:S01]  /*5290*/  LOP3.LUT R8, R2, R8, R3.reuse, 0x96, !PT ;  /* 0x0000000802087212 */ /* 0x100fe200078e9603 */
[----:B------:R-:W-:Y:S01]  /*52a0*/  IMAD.MOV.U32 R2, RZ, RZ, -0x1 ;  /* 0xffffffffff027424 */ /* 0x000fe200078e00ff */
[----:B------:R-:W-:Y:S01]  /*52b0*/  PRMT R3, RZ, 0x7610, R3 ;  /* 0x00007610ff037816 */ /* 0x000fe20000000003 */
[----:B------:R-:W-:Y:S06]  /*52c0*/  @P1 BRA `(.L_x_107) ;  /* 0x0000000400541947 */ /* 0x000fec0003800000 */
[----:B------:R-:W0:Y:S01]  /*52d0*/  S2UR UR7, SR_CTAID.X ;  /* 0x00000000000779c3 */ /* 0x000e220000002500 */
[----:B------:R-:W-:Y:S01]  /*52e0*/  ULDC.64 UR8, c[0x0][0x628] ;  /* 0x00018a0000087ab9 */ /* 0x000fe20000000a00 */
[----:B------:R-:W-:Y:S01]  /*52f0*/  ULDC UR10, c[0x0][0x150] ;  /* 0x00005400000a7ab9 */ /* 0x000fe20000000800 */
[----:B------:R-:W-:Y:S01]  /*5300*/  ISETP.NE.U32.AND P1, PT, RZ, UR8, PT ;  /* 0x00000008ff007c0c */ /* 0x000fe2000bf25070 */
[----:B------:R-:W-:Y:S01]  /*5310*/  ULDC UR11, c[0x0][0x630] ;  /* 0x00018c00000b7ab9 */ /* 0x000fe20000000800 */
[----:B------:R-:W-:Y:S01]  /*5320*/  ULDC UR13, c[0x0][0x154] ;  /* 0x00005500000d7ab9 */ /* 0x000fe20000000800 */
[----:B------:R-:W-:Y:S01]  /*5330*/  IMAD.MOV.U32 R2, RZ, RZ, R16 ;  /* 0x000000ffff027224 */ /* 0x000fe200078e0010 */
[----:B------:R-:W-:Y:S01]  /*5340*/  ISETP.NE.AND.EX P1, PT, RZ, UR9, PT, P1 ;  /* 0x00000009ff007c0c */ /* 0x000fe2000bf25310 */
[----:B------:R-:W1:Y:S01]  /*5350*/  S2UR UR12, SR_CTAID.Y ;  /* 0x00000000000c79c3 */ /* 0x000e620000002600 */
[----:B0-----:R-:W-:-:S05]  /*5360*/  I2FP.F32.U32 R3, UR7 ;  /* 0x0000000700037c45 */ /* 0x001fca0008201000 */
[----:B------:R-:W-:Y:S01]  /*5370*/  FMUL R10, R3, UR10 ;  /* 0x0000000a030a7c20 */ /* 0x000fe20008400000 */
[----:B------:R-:W-:-:S05]  /*5380*/  IMAD.MOV.U32 R3, RZ, RZ, R17 ;  /* 0x000000ffff037224 */ /* 0x000fca00078e0011 */
[----:B------:R-:W-:Y:S05]  /*5390*/  @!P1 BRA `(.L_x_108) ;  /* 0x0000000000289947 */ /* 0x000fea0003800000 */
[----:B------:R-:W-:Y:S02]  /*53a0*/  ULDC UR10, c[0x0][0x634] ;  /* 0x00018d00000a7ab9 */ /* 0x000fe40000000800 */
[----:B------:R-:W-:-:S05]  /*53b0*/  IADD3 R7, P1, R16, UR10, RZ ;  /* 0x0000000a10077c10 */ /* 0x000fca000ff3e0ff */
[----:B------:R-:W-:-:S04]  /*53c0*/  IMAD.X R11, RZ, RZ, R17, P1 ;  /* 0x000000ffff0b7224 */ /* 0x000fc800008e0611 */
[----:B------:R-:W-:-:S04]  /*53d0*/  IMAD.WIDE.U32 R4, R11, UR8, RZ ;  /* 0x000000080b047c25 */ /* 0x000fc8000f8e00ff */
[----:B------:R-:W-:-:S04]  /*53e0*/  IMAD.WIDE.U32 R4, P1, R7, UR9, R4 ;  /* 0x0000000907047c25 */ /* 0x000fc8000f820004 */
[----:B------:R-:W-:-:S04]  /*53f0*/  IMAD.WIDE.U32 R6, R7, UR8, RZ ;  /* 0x0000000807067c25 */ /* 0x000fc8000f8e00ff */
[----:B------:R-:W-:Y:S01]  /*5400*/  IMAD.X R3, RZ, RZ, RZ, P1 ;  /* 0x000000ffff037224 */ /* 0x000fe200008e06ff */
[----:B------:R-:W-:Y:S01]  /*5410*/  IADD3 RZ, P1, R7, R4, RZ ;  /* 0x0000000407ff7210 */ /* 0x000fe20007f3e0ff */
[----:B------:R-:W-:-:S04]  /*5420*/  IMAD.MOV.U32 R2, RZ, RZ, R5 ;  /* 0x000000ffff027224 */ /* 0x000fc800078e0005 */
[----:B------:R-:W-:-:S08]  /*5430*/  IMAD.WIDE.U32.X R2, R11, UR9, R2, P1 ;  /* 0x000000090b027c25 */ /* 0x000fd000088e0402 */
.L_x_108:
[--C-:B------:R-:W-:Y:S01]  /*5440*/  SHF.R.U64 R19, R2, UR11, R3.reuse ;  /* 0x0000000b02137c19 */ /* 0x100fe20008001203 */
[----:B------:R-:W0:Y:S01]  /*5450*/  F2I.U32.TRUNC.NTZ R10, R10 ;  /* 0x0000000a000a7305 */ /* 0x000e22000020f000 */
[----:B------:R-:W-:Y:S01]  /*5460*/  SHF.R.U32.HI R2, RZ, UR11, R3 ;  /* 0x0000000bff027c19 */ /* 0x000fe20008011603 */
[----:B------:R-:W-:Y:S01]  /*5470*/  ULDC.64 UR8, c[0x0][0x620] ;  /* 0x0001880000087ab9 */ /* 0x000fe20000000a00 */
[----:B------:R-:W-:Y:S01]  /*5480*/  IADD3 R5, P1, RZ, -R19, RZ ;  /* 0x80000013ff057210 */ /* 0x000fe20007f3e0ff */
[----:B------:R-:W-:Y:S01]  /*5490*/  ULDC.64 UR14, c[0x0][0x640] ;  /* 0x00019000000e7ab9 */ /* 0x000fe20000000a00 */
[----:B-1----:R-:W-:Y:S01]  /*54a0*/  I2FP.F32.U32 R4, UR12 ;  /* 0x0000000c00047c45 */ /* 0x002fe20008201000 */
[----:B------:R-:W1:Y:S01]  /*54b0*/  LDC R15, c[0x0][0x610] ;  /* 0x00018400ff0f7b82 */ /* 0x000e620000000800 */
[----:B------:R-:W-:Y:S01]  /*54c0*/  ULDC UR11, c[0x0][0x658] ;  /* 0x00019600000b7ab9 */ /* 0x000fe20000000800 */
[----:B------:R-:W-:Y:S01]  /*54d0*/  IMAD.X R2, RZ, RZ, ~R2, P1 ;  /* 0x000000ffff027224 */ /* 0x000fe200008e0e02 */
[----:B------:R-:W-:Y:S01]  /*54e0*/  ISETP.NE.U32.AND P1, PT, RZ, UR14, PT ;  /* 0x0000000eff007c0c */ /* 0x000fe2000bf25070 */
[----:B------:R-:W-:Y:S01]  /*54f0*/  FMUL R6, R4, UR13 ;  /* 0x0000000d04067c20 */ /* 0x000fe20008400000 */
[----:B------:R-:W-:Y:S01]  /*5500*/  ULDC UR13, c[0x0][0x648] ;  /* 0x00019200000d7ab9 */ /* 0x000fe20000000800 */
[----:B------:R-:W-:Y:S01]  /*5510*/  IMAD R4, R2, UR8, RZ ;  /* 0x0000000802047c24 */ /* 0x000fe2000f8e02ff */
[----:B------:R-:W-:Y:S01]  /*5520*/  ISETP.NE.AND.EX P1, PT, RZ, UR15, PT, P1 ;  /* 0x0000000fff007c0c */ /* 0x000fe2000bf25310 */
[C---:B------:R-:W-:Y:S01]  /*5530*/  IMAD.WIDE.U32 R2, R5.reuse, UR8, R16 ;  /* 0x0000000805027c25 */ /* 0x040fe2000f8e0010 */
[----:B0-----:R-:W-:Y:S01]  /*5540*/  R2UR UR8, R10 ;  /* 0x000000000a0872ca */ /* 0x001fe200000e0000 */
[----:B------:R-:W0:Y:S02]  /*5550*/  F2I.U32.TRUNC.NTZ R6, R6 ;  /* 0x0000000600067305 */ /* 0x000e24000020f000 */
[----:B------:R-:W-:Y:S01]  /*5560*/  IMAD R5, R5, UR9, R4 ;  /* 0x0000000905057c24 */ /* 0x000fe2000f8e0204 */
[----:B------:R-:W-:-:S03]  /*5570*/  ULDC UR9, c[0x0][0x618] ;  /* 0x0001860000097ab9 */ /* 0x000fc60000000800 */
[----:B------:R-:W-:-:S05]  /*5580*/  IMAD.IADD R3, R3, 0x1, R5 ;  /* 0x0000000103037824 */ /* 0x000fca00078e0205 */
[--C-:B------:R-:W-:Y:S02]  /*5590*/  SHF.R.U64 R10, R2, UR9, R3.reuse ;  /* 0x00000009020a7c19 */ /* 0x100fe40008001203 */
[----:B------:R-:W-:Y:S01]  /*55a0*/  SHF.R.U32.HI R3, RZ, UR9, R3 ;  /* 0x00000009ff037c19 */ /* 0x000fe20008011603 */
[----:B------:R-:W-:Y:S01]  /*55b0*/  ULDC UR9, c[0x0][0x608] ;  /* 0x0001820000097ab9 */ /* 0x000fe20000000800 */
[----:B0-----:R-:W-:Y:S02]  /*55c0*/  R2UR UR10, R6 ;  /* 0x00000000060a72ca */ /* 0x001fe400000e0000 */
[--C-:B------:R-:W-:Y:S02]  /*55d0*/  SHF.R.U64 R12, R10, UR9, R3.reuse ;  /* 0x000000090a0c7c19 */ /* 0x100fe40008001203 */
[----:B------:R-:W-:Y:S01]  /*55e0*/  SHF.R.U32.HI R3, RZ, UR9, R3 ;  /* 0x00000009ff037c19 */ /* 0x000fe20008011603 */
[----:B------:R-:W-:-:S03]  /*55f0*/  UIADD3 UR9, -UR8, URZ, URZ ;  /* 0x0000003f08097290 */ /* 0x000fc6000fffe13f */
[--C-:B------:R-:W-:Y:S01]  /*5600*/  SHF.R.U64 R13, R12, UR11, R3.reuse ;  /* 0x0000000b0c0d7c19 */ /* 0x100fe20008001203 */
[----:B------:R-:W-:Y:S01]  /*5610*/  ULDC UR8, c[0x0][0x144] ;  /* 0x0000510000087ab9 */ /* 0x000fe20000000800 */
[----:B------:R-:W-:-:S03]  /*5620*/  SHF.R.U32.HI R3, RZ, UR11, R3 ;  /* 0x0000000bff037c19 */ /* 0x000fc60008011603 */
[----:B------:R-:W-:Y:S01]  /*5630*/  IMAD.MOV.U32 R2, RZ, RZ, R13 ;  /* 0x000000ffff027224 */ /* 0x000fe200078e000d */
[----:B------:R-:W-:Y:S06]  /*5640*/  @!P1 BRA `(.L_x_109) ;  /* 0x0000000000289947 */ /* 0x000fec0003800000 */
        /* <DEDUP_REMOVED lines=10> */
.L_x_109:
[----:B------:R-:W-:Y:S01]  /*56f0*/  UISETP.NE.AND UP0, UPT, UR38, URZ, UPT ;  /* 0x0000003f2600728c */ /* 0x000fe2000bf05270 */
[----:B------:R-:W-:Y:S01]  /*5700*/  SHF.R.U64 R3, R2, UR13, R3 ;  /* 0x0000000d02037c19 */ /* 0x000fe20008001203 */
[----:B------:R-:W-:Y:S01]  /*5710*/  UIADD3 UR10, -UR10, URZ, URZ ;  /* 0x0000003f0a0a7290 */ /* 0x000fe2000fffe13f */
[----:B------:R-:W-:Y:S01]  /*5720*/  LOP3.LUT R2, R12, UR6, RZ, 0xc0, !PT ;  /* 0x000000060c027c12 */ /* 0x000fe2000f8ec0ff */
[----:B------:R-:W-:Y:S01]  /*5730*/  UIMAD UR7, UR8, UR9, UR7 ;  /* 0x00000009080772a4 */ /* 0x000fe2000f8e0207 */
[----:B------:R-:W-:Y:S01]  /*5740*/  LOP3.LUT R5, R10, UR4, RZ, 0xc0, !PT ;  /* 0x000000040a057c12 */ /* 0x000fe2000f8ec0ff */
[----:B------:R-:W-:Y:S01]  /*5750*/  IMAD.MOV R4, RZ, RZ, -R3 ;  /* 0x000000ffff047224 */ /* 0x000fe200078e0a03 */
[----:B------:R-:W-:Y:S01]  /*5760*/  ULDC UR8, c[0x0][0x148] ;  /* 0x0000520000087ab9 */ /* 0x000fe20000000800 */
[----:B------:R-:W-:Y:S01]  /*5770*/  IMAD R18, R3, UR5, R2 ;  /* 0x0000000503127c24 */ /* 0x000fe2000f8e0202 */
[----:B------:R-:W-:Y:S01]  /*5780*/  PLOP3.LUT P1, PT, PT, PT, UP0, 0x80, 0x0 ;  /* 0x000000000000781c */ /* 0x000fe20003f2f008 */
[----:B------:R-:W-:Y:S01]  /*5790*/  IMAD.MOV.U32 R3, RZ, RZ, 0x1 ;  /* 0x00000001ff037424 */ /* 0x000fe200078e00ff */
[----:B------:R-:W-:-:S03]  /*57a0*/  @UP0 UIMAD UR7, UR8, UR10, UR12 ;  /* 0x0000000a080702a4 */ /* 0x000fc6000f8e020c */
[----:B------:R-:W-:Y:S02]  /*57b0*/  ULDC UR8, c[0x0][0x638] ;  /* 0x00018e0000087ab9 */ /* 0x000fe40000000800 */
[----:B------:R-:W-:Y:S02]  /*57c0*/  IMAD R2, R4, UR8, R13 ;  /* 0x0000000804027c24 */ /* 0x000fe4000f8e020d */
[----:B-1----:R-:W-:Y:S01]  /*57d0*/  IMAD R18, R18, R15, UR7 ;  /* 0x0000000712127e24 */ /* 0x002fe2000f8e020f */
[----:B------:R-:W-:Y:S02]  /*57e0*/  ULDC UR7, c[0x0][0x600] ;  /* 0x0001800000077ab9 */ /* 0x000fe40000000800 */
[----:B------:R-:W-:-:S05]  /*57f0*/  IMAD R5, R2, UR7, R5 ;  /* 0x0000000702057c24 */ /* 0x000fca000f8e0205 */
[----:B------:R-:W-:Y:S02]  /*5800*/  SEL R2, R5, R18, !P1 ;  /* 0x0000001205027207 */ /* 0x000fe40004800000 */
[----:B------:R-:W-:-:S07]  /*5810*/  SEL R18, R18, R5, !P1 ;  /* 0x0000000512127207 */ /* 0x000fce0004800000 */
.L_x_107:
[----:B------:R-:W-:Y:S05]  /*5820*/  BSYNC B1 ;  /* 0x0000000000017941 */ /* 0x000fea0003800000 */
.L_x_106:
[----:B------:R-:W-:-:S13]  /*5830*/  LOP3.LUT P1, RZ, R3, 0xff, RZ, 0xc0, !PT ;  /* 0x000000ff03ff7812 */ /* 0x000fda000782c0ff */
[----:B------:R-:W-:Y:S05]  /*5840*/  @P1 BRA `(.L_x_110) ;  /* 0xfffffff400441947 */ /* 0x000fea000383ffff */
[----:B------:R-:W-:Y:S05]  /*5850*/  BSYNC B0 ;  /* 0x0000000000007941 */ /* 0x000fea0003800000 */
.L_x_98:
[----:B------:R-:W-:-:S03]  /*5860*/  UMOV UR7, 0xffffffff ;  /* 0xffffffff00077882 */ /* 0x000fc60000000000 */
[----:B------:R-:W-:Y:S05]  /*5870*/  BRA.DIV UR7, `(.L_x_111) ;  /* 0x0000000607447947 */ /* 0x000fea000b800000 */
[----:B------:R-:W-:-:S13]  /*5880*/  ELECT P6, URZ, PT ;  /* 0x00000000003f782f */ /* 0x000fda00038c0000 */
.L_x_127:
[----:B------:R-:W-:Y:S04]  /*5890*/  BSSY B0, `(.L_x_112) ;  /* 0x000002c000007945 */ /* 0x000fe80003800000 */
[----:B------:R-:W-:Y:S05]  /*58a0*/  @!P6 BRA `(.L_x_113) ;  /* 0x0000000000a8e947 */ /* 0x000fea0003800000 */
[----:B------:R-:W-:-:S04]  /*58b0*/  ULOP3.LUT UR7, UR36, 0x2, URZ, 0xfc, !UPT ;  /* 0x0000000224077892 */ /* 0x000fc8000f8efc3f */
[----:B------:R-:W-:-:S06]  /*58c0*/  UISETP.NE.AND UP0, UPT, UR7, 0x3, UPT ;  /* 0x000000030700788c */ /* 0x000fcc000bf05270 */
[----:B------:R-:W-:-:S13]  /*58d0*/  PLOP3.LUT P0, PT, PT, PT, UP0, 0x80, 0x0 ;  /* 0x000000000000781c */ /* 0x000fda0003f0f008 */
[----:B------:R-:W-:Y:S05]  /*58e0*/  @!P0 BRA `(.L_x_114) ;  /* 0x0000000000048947 */ /* 0x000fea0003800000 */
[----:B------:R-:W-:Y:S01]  /*58f0*/  BPT.TRAP 0x1 ;  /* 0x000000040000795c */ /* 0x000fe20000300000 */
.L_x_114:
[----:B------:R-:W0:Y:S01]  /*5900*/  S2R R3, SR_CgaCtaId ;  /* 0x0000000000037919 */ /* 0x000e220000008800 */
[----:B------:R-:W-:-:S04]  /*5910*/  MOV R2, 0x400 ;  /* 0x0000040000027802 */ /* 0x000fc80000000f00 */
[----:B0-----:R-:W-:Y:S02]  /*5920*/  LEA R3, R3, R2, 0x18 ;  /* 0x0000000203037211 */ /* 0x001fe400078ec0ff */
[----:B------:R-:W-:-:S03]  /*5930*/  SHF.L.U32 R2, R8, 0x1f, RZ ;  /* 0x0000001f08027819 */ /* 0x000fc600000006ff */
[----:B------:R-:W-:-:S04]  /*5940*/  VIADD R3, R3, 0x20 ;  /* 0x0000002003037836 */ /* 0x000fc80000000000 */
[C---:B------:R-:W-:Y:S02]  /*5950*/  IMAD R7, R0.reuse, 0x8, R3 ;  /* 0x0000000800077824 */ /* 0x040fe400078e0203 */
[----:B------:R-:W-:Y:S02]  /*5960*/  VIADD R0, R0, 0x1 ;  /* 0x0000000100007836 */ /* 0x000fe40000000000 */
[----:B------:R-:W0:Y:S03]  /*5970*/  SYNCS.PHASECHK.TRANS64.TRYWAIT P0, [R7+URZ], R2 ;  /* 0x00000002070075a7 */ /* 0x000e26000800017f */
[----:B------:R-:W-:-:S04]  /*5980*/  ISETP.NE.AND P1, PT, R0, 0x4, PT ;  /* 0x000000040000780c */ /* 0x000fc80003f25270 */
[----:B------:R-:W-:Y:S02]  /*5990*/  SEL R5, RZ, 0x1, P1 ;  /* 0x00000001ff057807 */ /* 0x000fe40000800000 */
[----:B------:R-:W-:Y:S02]  /*59a0*/  SEL R0, R0, RZ, P1 ;  /* 0x000000ff00007207 */ /* 0x000fe40000800000 */
[----:B------:R-:W-:-:S03]  /*59b0*/  LOP3.LUT R5, R8, R5, RZ, 0x3c, !PT ;  /* 0x0000000508057212 */ /* 0x000fc600078e3cff */
[----:B------:R-:W-:Y:S01]  /*59c0*/  IMAD R9, R0, 0x8, R3 ;  /* 0x0000000800097824 */ /* 0x000fe200078e0203 */
[----:B------:R-:W-:Y:S01]  /*59d0*/  SHF.L.U32 R4, R5, 0x1f, RZ ;  /* 0x0000001f05047819 */ /* 0x000fe200000006ff */
[----:B0-----:R-:W-:Y:S06]  /*59e0*/  @!P0 BRA `(.L_x_115) ;  /* 0x0000000400088947 */ /* 0x001fec0003800000 */
.L_x_128:
[----:B------:R-:W1:Y:S01]  /*59f0*/  SYNCS.PHASECHK.TRANS64.TRYWAIT P0, [R9+URZ], R4 ;  /* 0x00000004090075a7 */ /* 0x000e62000800017f */
[----:B------:R-:W-:-:S05]  /*5a00*/  VIADD R0, R0, 0x1 ;  /* 0x0000000100007836 */ /* 0x000fca0000000000 */
[----:B------:R-:W-:-:S04]  /*5a10*/  ISETP.NE.AND P1, PT, R0, 0x4, PT ;  /* 0x000000040000780c */ /* 0x000fc80003f25270 */
[----:B0-----:R-:W-:Y:S02]  /*5a20*/  SEL R2, RZ, 0x1, P1 ;  /* 0x00000001ff027807 */ /* 0x001fe40000800000 */
[----:B------:R-:W-:Y:S02]  /*5a30*/  SEL R0, R0, RZ, P1 ;  /* 0x000000ff00007207 */ /* 0x000fe40000800000 */
[----:B------:R-:W-:-:S03]  /*5a40*/  LOP3.LUT R7, R5, R2, RZ, 0x3c, !PT ;  /* 0x0000000205077212 */ /* 0x000fc600078e3cff */
[----:B------:R-:W-:Y:S01]  /*5a50*/  IMAD R6, R0, 0x8, R3 ;  /* 0x0000000800067824 */ /* 0x000fe200078e0203 */
[----:B------:R-:W-:Y:S01]  /*5a60*/  SHF.L.U32 R5, R7, 0x1f, RZ ;  /* 0x0000001f07057819 */ /* 0x000fe200000006ff */
[----:B-1----:R-:W-:Y:S06]  /*5a70*/  @!P0 BRA `(.L_x_116) ;  /* 0x0000000000f88947 */ /* 0x002fec0003800000 */
.L_x_129:
[----:B------:R-:W1:Y:S01]  /*5a80*/  SYNCS.PHASECHK.TRANS64.TRYWAIT P0, [R6+URZ], R5 ;  /* 0x00000005060075a7 */ /* 0x000e62000800017f */
[----:B------:R-:W-:-:S05]  /*5a90*/  VIADD R0, R0, 0x1 ;  /* 0x0000000100007836 */ /* 0x000fca0000000000 */
[----:B------:R-:W-:-:S04]  /*5aa0*/  ISETP.NE.AND P1, PT, R0, 0x4, PT ;  /* 0x000000040000780c */ /* 0x000fc80003f25270 */
[----:B------:R-:W-:Y:S02]  /*5ab0*/  SEL R2, RZ, 0x1, P1 ;  /* 0x00000001ff027807 */ /* 0x000fe40000800000 */
[----:B------:R-:W-:Y:S02]  /*5ac0*/  SEL R0, R0, RZ, P1 ;  /* 0x000000ff00007207 */ /* 0x000fe40000800000 */
[----:B------:R-:W-:Y:S01]  /*5ad0*/  LOP3.LUT R2, R7, R2, RZ, 0x3c, !PT ;  /* 0x0000000207027212 */ /* 0x000fe200078e3cff */
[----:B-1----:R-:W-:Y:S06]  /*5ae0*/  @!P0 BRA `(.L_x_117) ;  /* 0x0000000000f08947 */ /* 0x002fec0003800000 */
.L_x_130:
[----:B------:R-:W-:Y:S01]  /*5af0*/  IMAD R3, R0, 0x8, R3 ;  /* 0x0000000800037824 */ /* 0x000fe200078e0203 */
[----:B------:R-:W-:-:S07]  /*5b00*/  SHF.L.U32 R0, R2, 0x1f, RZ ;  /* 0x0000001f02007819 */ /* 0x000fce00000006ff */
.L_x_118:
[----:B--2---:R2:W3:Y:S02]  /*5b10*/  SYNCS.PHASECHK.TRANS64.TRYWAIT P0, [R3+URZ], R0 ;  /* 0x00000000030075a7 */ /* 0x0044e4000800017f */
[----:B---3--:R-:W-:Y:S05]  /*5b20*/  @!P0 NANOSLEEP.SYNCS 0x989680 ;  /* 0x009896800000895d */ /* 0x008fea0003900000 */
[----:B------:R-:W3:Y:S02]  /*5b30*/  @!P0 SYNCS.PHASECHK.TRANS64 P0, [R3+URZ], R0 ;  /* 0x00000000030085a7 */ /* 0x000ee4000800007f */
[----:B---3--:R-:W-:Y:S05]  /*5b40*/  @!P0 BRA `(.L_x_118) ;  /* 0xfffffffc00f08947 */ /* 0x008fea000383ffff */
.L_x_113:
[----:B------:R-:W-:Y:S05]  /*5b50*/  BSYNC B0 ;  /* 0x0000000000007941 */ /* 0x000fea0003800000 */
.L_x_112:
[----:B------:R-:W-:Y:S05]  /*5b60*/  EXIT ;  /* 0x000000000000794d */ /* 0x000fea0003800000 */
.L_x_14:
[----:B0-----:R0:W1:Y:S02]  /*5b70*/  SYNCS.PHASECHK.TRANS64.TRYWAIT P0, [R61+URZ], R0 ;  /* 0x000000003d0075a7 */ /* 0x001064000800017f */
[----:B-1----:R-:W-:Y:S05]  /*5b80*/  @!P0 NANOSLEEP.SYNCS 0x989680 ;  /* 0x009896800000895d */ /* 0x002fea0003900000 */
[----:B------:R-:W1:Y:S02]  /*5b90*/  @!P0 SYNCS.PHASECHK.TRANS64 P0, [R61+URZ], R0 ;  /* 0x000000003d0085a7 */ /* 0x000e64000800007f */
[----:B-1----:R-:W-:Y:S05]  /*5ba0*/  @!P0 BRA `(.L_x_14) ;  /* 0xfffffffc00f08947 */ /* 0x002fea000383ffff */
[----:B------:R-:W-:Y:S05]  /*5bb0*/  BRA `(.L_x_119) ;  /* 0xffffffb800987947 */ /* 0x000fea000383ffff */
.L_x_19:
[----:B-1----:R1:W2:Y:S02]  /*5bc0*/  SYNCS.PHASECHK.TRANS64.TRYWAIT P1, [R3+URZ], R0 ;  /* 0x00000000030075a7 */ /* 0x0022a4000802017f */
[----:B--2---:R-:W-:Y:S05]  /*5bd0*/  @!P1 NANOSLEEP.SYNCS 0x989680 ;  /* 0x009896800000995d */ /* 0x004fea0003900000 */
[----:B------:R-:W2:Y:S02]  /*5be0*/  @!P1 SYNCS.PHASECHK.TRANS64 P1, [R3+URZ], R0 ;  /* 0x00000000030095a7 */ /* 0x000ea4000802007f */
[----:B--2---:R-:W-:Y:S05]  /*5bf0*/  @!P1 BRA `(.L_x_19) ;  /* 0xfffffffc00f09947 */ /* 0x004fea000383ffff */
[----:B------:R-:W-:Y:S05]  /*5c00*/  BRA `(.L_x_18) ;  /* 0xffffffbc00007947 */ /* 0x000fea000383ffff */
.L_x_24:
[----:B-1----:R-:W-:-:S04]  /*5c10*/  IMAD.U32 R4, RZ, RZ, UR4 ;  /* 0x00000004ff047e24 */ /* 0x002fc8000f8e00ff */
[----:B------:R1:W2:Y:S03]  /*5c20*/  SYNCS.PHASECHK.TRANS64.TRYWAIT P1, [R4+URZ], R3 ;  /* 0x00000003040075a7 */ /* 0x0002a6000802017f */
[----:B--2---:R-:W-:Y:S05]  /*5c30*/  @!P1 NANOSLEEP.SYNCS 0x989680 ;  /* 0x009896800000995d */ /* 0x004fea0003900000 */
[----:B------:R-:W2:Y:S02]  /*5c40*/  @!P1 SYNCS.PHASECHK.TRANS64 P1, [R4+URZ], R3 ;  /* 0x00000003040095a7 */ /* 0x000ea4000802007f */
[----:B--2---:R-:W-:Y:S05]  /*5c50*/  @!P1 BRA `(.L_x_24) ;  /* 0xfffffffc00ec9947 */ /* 0x004fea000383ffff */
[----:B------:R-:W-:Y:S05]  /*5c60*/  BRA `(.L_x_23) ;  /* 0xffffffbc00b87947 */ /* 0x000fea000383ffff */
.L_x_30:
[----:B--2---:R2:W3:Y:S02]  /*5c70*/  SYNCS.PHASECHK.TRANS64.TRYWAIT P0, [R61+URZ+0x10], R0 ;  /* 0x000010003d0075a7 */ /* 0x0044e4000800017f */
[----:B---3--:R-:W-:Y:S05]  /*5c80*/  @!P0 NANOSLEEP.SYNCS 0x989680 ;  /* 0x009896800000895d */ /* 0x008fea0003900000 */
[----:B------:R-:W3:Y:S02]  /*5c90*/  @!P0 SYNCS.PHASECHK.TRANS64 P0, [R61+URZ+0x10], R0 ;  /* 0x000010003d0085a7 */ /* 0x000ee4000800007f */
[----:B---3--:R-:W-:Y:S05]  /*5ca0*/  @!P0 BRA `(.L_x_30) ;  /* 0xfffffffc00f08947 */ /* 0x008fea000383ffff */
[----:B------:R-:W-:Y:S05]  /*5cb0*/  BRA `(.L_x_120) ;  /* 0xffffffc000f47947 */ /* 0x000fea000383ffff */
.L_x_99:
[----:B------:R-:W-:Y:S01]  /*5cc0*/  BSSY B1, `(.L_x_121) ;  /* 0x0000006000017945 */ /* 0x000fe20003800000 */
[----:B------:R-:W-:-:S07]  /*5cd0*/  IMAD.MOV.U32 R15, RZ, RZ, -0x1 ;  /* 0xffffffffff0f7424 */ /* 0x000fce00078e00ff */
[----:B------:R-:W-:Y:S05]  /*5ce0*/  WARPSYNC.COLLECTIVE R15, `(.L_x_122) ;  /* 0x000000000f0c7348 */ /* 0x000fea0003c00000 */
[----:B------:R-:W-:Y:S02]  /*5cf0*/  ELECT P6, UR62, PT ;  /* 0x00000000003e782f */ /* 0x000fe400038c0000 */
[----:B------:R-:W-:Y:S01]  /*5d00*/  MOV R14, UR62 ;  /* 0x0000003e000e7c02 */ /* 0x000fe20008000f00 */
[----:B------:R-:W-:Y:S10]  /*5d10*/  ENDCOLLECTIVE ;  /* 0x000000000000791b */ /* 0x000ff40003800000 */
.L_x_122:
[----:B------:R-:W-:Y:S05]  /*5d20*/  BSYNC B1 ;  /* 0x0000000000017941 */ /* 0x000fea0003800000 */
.L_x_121:
[----:B------:R-:W-:Y:S05]  /*5d30*/  BRA `(.L_x_123) ;  /* 0xfffffff000147947 */ /* 0x000fea000383ffff */
.L_x_102:
[----:B-1----:R1:W2:Y:S02]  /*5d40*/  SYNCS.PHASECHK.TRANS64.TRYWAIT P1, [R7+URZ+0x20], R4 ;  /* 0x00002004070075a7 */ /* 0x0022a4000802017f */
[----:B--2---:R-:W-:Y:S05]  /*5d50*/  @!P1 NANOSLEEP.SYNCS 0x989680 ;  /* 0x009896800000995d */ /* 0x004fea0003900000 */
[----:B------:R-:W2:Y:S02]  /*5d60*/  @!P1 SYNCS.PHASECHK.TRANS64 P1, [R7+URZ+0x20], R4 ;  /* 0x00002004070095a7 */ /* 0x000ea4000802007f */
[----:B--2---:R-:W-:Y:S05]  /*5d70*/  @!P1 BRA `(.L_x_102) ;  /* 0xfffffffc00f09947 */ /* 0x004fea000383ffff */
[----:B------:R-:W-:Y:S05]  /*5d80*/  BRA `(.L_x_124) ;  /* 0xfffffff000487947 */ /* 0x000fea000383ffff */
.L_x_111:
[----:B------:R-:W-:Y:S01]  /*5d90*/  BSSY B0, `(.L_x_125) ;  /* 0x0000006000007945 */ /* 0x000fe20003800000 */
[----:B------:R-:W-:-:S07]  /*5da0*/  IMAD.MOV.U32 R15, RZ, RZ, -0x1 ;  /* 0xffffffffff0f7424 */ /* 0x000fce00078e00ff */
[----:B------:R-:W-:Y:S05]  /*5db0*/  WARPSYNC.COLLECTIVE R15, `(.L_x_126) ;  /* 0x000000000f0c7348 */ /* 0x000fea0003c00000 */
[----:B------:R-:W-:Y:S02]  /*5dc0*/  ELECT P6, UR62, PT ;  /* 0x00000000003e782f */ /* 0x000fe400038c0000 */
[----:B------:R-:W-:Y:S01]  /*5dd0*/  MOV R14, UR62 ;  /* 0x0000003e000e7c02 */ /* 0x000fe20008000f00 */
[----:B------:R-:W-:Y:S10]  /*5de0*/  ENDCOLLECTIVE ;  /* 0x000000000000791b */ /* 0x000ff40003800000 */
.L_x_126:
[----:B------:R-:W-:Y:S05]  /*5df0*/  BSYNC B0 ;  /* 0x0000000000007941 */ /* 0x000fea0003800000 */
.L_x_125:
[----:B------:R-:W-:Y:S05]  /*5e00*/  BRA `(.L_x_127) ;  /* 0xfffffff800a07947 */ /* 0x000fea000383ffff */
.L_x_115:
[----:B0-----:R0:W1:Y:S02]  /*5e10*/  SYNCS.PHASECHK.TRANS64.TRYWAIT P0, [R7+URZ], R2 ;  /* 0x00000002070075a7 */ /* 0x001064000800017f */
[----:B-1----:R-:W-:Y:S05]  /*5e20*/  @!P0 NANOSLEEP.SYNCS 0x989680 ;  /* 0x009896800000895d */ /* 0x002fea0003900000 */
[----:B------:R-:W1:Y:S02]  /*5e30*/  @!P0 SYNCS.PHASECHK.TRANS64 P0, [R7+URZ], R2 ;  /* 0x00000002070085a7 */ /* 0x000e64000800007f */
[----:B-1----:R-:W-:Y:S05]  /*5e40*/  @!P0 BRA `(.L_x_115) ;  /* 0xfffffffc00f08947 */ /* 0x002fea000383ffff */
[----:B------:R-:W-:Y:S05]  /*5e50*/  BRA `(.L_x_128) ;  /* 0xfffffff800e47947 */ /* 0x000fea000383ffff */
.L_x_116:
[----:B0-----:R0:W1:Y:S02]  /*5e60*/  SYNCS.PHASECHK.TRANS64.TRYWAIT P0, [R9+URZ], R4 ;  /* 0x00000004090075a7 */ /* 0x001064000800017f */
[----:B-1----:R-:W-:Y:S05]  /*5e70*/  @!P0 NANOSLEEP.SYNCS 0x989680 ;  /* 0x009896800000895d */ /* 0x002fea0003900000 */
[----:B------:R-:W1:Y:S02]  /*5e80*/  @!P0 SYNCS.PHASECHK.TRANS64 P0, [R9+URZ], R4 ;  /* 0x00000004090085a7 */ /* 0x000e64000800007f */
[----:B-1----:R-:W-:Y:S05]  /*5e90*/  @!P0 BRA `(.L_x_116) ;  /* 0xfffffffc00f08947 */ /* 0x002fea000383ffff */
[----:B------:R-:W-:Y:S05]  /*5ea0*/  BRA `(.L_x_129) ;  /* 0xfffffff800f47947 */ /* 0x000fea000383ffff */
.L_x_117:
[----:B-1----:R1:W2:Y:S02]  /*5eb0*/  SYNCS.PHASECHK.TRANS64.TRYWAIT P0, [R6+URZ], R5 ;  /* 0x00000005060075a7 */ /* 0x0022a4000800017f */
[----:B--2---:R-:W-:Y:S05]  /*5ec0*/  @!P0 NANOSLEEP.SYNCS 0x989680 ;  /* 0x009896800000895d */ /* 0x004fea0003900000 */
[----:B------:R-:W2:Y:S02]  /*5ed0*/  @!P0 SYNCS.PHASECHK.TRANS64 P0, [R6+URZ], R5 ;  /* 0x00000005060085a7 */ /* 0x000ea4000800007f */
[----:B--2---:R-:W-:Y:S05]  /*5ee0*/  @!P0 BRA `(.L_x_117) ;  /* 0xfffffffc00f08947 */ /* 0x004fea000383ffff */
[----:B------:R-:W-:Y:S05]  /*5ef0*/  BRA `(.L_x_130) ;  /* 0xfffffff800fc7947 */ /* 0x000fea000383ffff */
.L_x_131:
[----:B------:R-:W-:-:S00]  /*5f00*/  BRA `(.L_x_131) ;  /* 0xfffffffc00fc7947 */ /* 0x000fc0000383ffff */
[----:B------:R-:W-:-:S00]  /*5f10*/  NOP ;  /* 0x0000000000007918 */ /* 0x000fc00000000000 */
        /* <DEDUP_REMOVED lines=14> */
.L_x_132:


//--------------------- .nv.global.init           --------------------------
	.section	.nv.global.init,"aw",@progbits
.nv.global.init:
	.type		$str$22,@object
	.size		$str$22,($str$23 - $str$22)
$str$22:
        /*0000*/ 	.byte	0x6b, 0x5f, 0x74, 0x69, 0x6c, 0x65, 0x5f, 0x63, 0x6f, 0x75, 0x6e, 0x74, 0x20, 0x3e, 0x3d, 0x20
        /*0010*/ 	.byte	0x31, 0x00
	.type		$str$23,@object
	.size		$str$23,(__unnamed_1 - $str$23)
$str$23:
        /*0012*/ 	.byte	0x2f, 0x74, 0x6d, 0x70, 0x2f, 0x63, 0x75, 0x74, 0x6c, 0x61, 0x73, 0x73, 0x5f, 0x73, 0x77, 0x65
        /*0022*/ 	.byte	0x65, 0x70, 0x5f, 0x73, 0x72, 0x63, 0x2f, 0x69, 0x6e, 0x63, 0x6c, 0x75, 0x64, 0x65, 0x2f, 0x63
        /*0032*/ 	.byte	0x75, 0x74, 0x6c, 0x61, 0x73, 0x73, 0x2f, 0x67, 0x65, 0x6d, 0x6d, 0x2f, 0x63, 0x6f, 0x6c, 0x6c
        /*0042*/ 	.byte	0x65, 0x63, 0x74, 0x69, 0x76, 0x65, 0x2f, 0x73, 0x6d, 0x39, 0x30, 0x5f, 0x6d, 0x6d, 0x61, 0x5f
        /*0052*/ 	.byte	0x74, 0x6d, 0x61, 0x5f, 0x67, 0x6d, 0x6d, 0x61, 0x5f, 0x73, 0x73, 0x5f, 0x77, 0x61, 0x72, 0x70
        /*0062*/ 	.byte	0x73, 0x70, 0x65, 0x63, 0x69, 0x61, 0x6c, 0x69, 0x7a, 0x65, 0x64, 0x2e, 0x68, 0x70, 0x70, 0x00
	.type		__unnamed_1,@object
	.size		__unnamed_1,(.L_0 - __unnamed_1)
__unnamed_1:
        /*0072*/ 	.byte	0x76, 0x6f, 0x69, 0x64, 0x20, 0x63, 0x75, 0x74, 0x6c, 0x61, 0x73, 0x73, 0x3a, 0x3a, 0x67, 0x65
        /* <DEDUP_REMOVED lines=179> */
        /*0bb2*/ 	.byte	0x74, 0x65, 0x3a, 0x3a, 0x69, 0x64, 0x65, 0x6e, 0x74, 0x69, 0x74, 0x79, 0x5d, 0x00
.L_0:


//--------------------- .nv.shared._ZN7cutlass13device_kernelINS_4gemm6kernel13GemmUniversalIN4cute5tupleIJiiiiEEENS1_10collective13CollectiveMmaINS1_34MainloopSm90TmaGmmaWarpSpecializedILi4ENS5_IJNS4_1CILi1EEESB_SB_EEENS1_32KernelTmaWarpSpecializedPingpongEEENS5_IJNSA_ILi64EEESF_SF_EEENS_10bfloat16_tENS5_IJlSB_lEEESH_SI_NS4_8TiledMMAINS4_8MMA_AtomIJNS4_4SM904GMMA27MMA_64x64x16_F32BF16BF16_SSILNSM_5MajorE0ELSO_0ELNSM_7ScaleInE1ELSP_1EEEEEENS4_6LayoutISC_NS5_IJNSA_ILi0EEEST_ST_EEEEENS5_IJNS4_10UnderscoreESW_SW_EEEEENS4_13SM90_TMA_LOADENS4_14ComposedLayoutINS4_7SwizzleILi3ELi4ELi3EEENS4_18smem_ptr_flag_bitsILi16EEENSS_INS5_IJNSA_ILi8EEESF_EEENS5_IJSF_SB_EEEEEEEvNS4_8identityESZ_S19_vS1A_EENS_8epilogue10collective6detail29Sm90TmaWarpSpecializedAdapterINS1D_15DefaultEpilogueISH_SI_SI_NS1C_6thread17LinearCombinationISH_Li1EffLNS1H_9ScaleType4KindE0ELNS_15FloatRoundStyleE2ESH_EENS1_15EpilogueDefaultEEEEEvvEEEEvNT_6ParamsE --------------------------
	.section	.nv.shared._ZN7cutlass13device_kernelINS_4gemm6kernel13GemmUniversalIN4cute5tupleIJiiiiEEENS1_10collective13CollectiveMmaINS1_34MainloopSm90TmaGmmaWarpSpecializedILi4ENS5_IJNS4_1CILi1EEESB_SB_EEENS1_32KernelTmaWarpSpecializedPingpongEEENS5_IJNSA_ILi64EEESF_SF_EEENS_10bfloat16_tENS5_IJlSB_lEEESH_SI_NS4_8TiledMMAINS4_8MMA_AtomIJNS4_4SM904GMMA27MMA_64x64x16_F32BF16BF16_SSILNSM_5MajorE0ELSO_0ELNSM_7ScaleInE1ELSP_1EEEEEENS4_6LayoutISC_NS5_IJNSA_ILi0EEEST_ST_EEEEENS5_IJNS4_10UnderscoreESW_SW_EEEEENS4_13SM90_TMA_LOADENS4_14ComposedLayoutINS4_7SwizzleILi3ELi4ELi3EEENS4_18smem_ptr_flag_bitsILi16EEENSS_INS5_IJNSA_ILi8EEESF_EEENS5_IJSF_SB_EEEEEEEvNS4_8identityESZ_S19_vS1A_EENS_8epilogue10collective6detail29Sm90TmaWarpSpecializedAdapterINS1D_15DefaultEpilogueISH_SI_SI_NS1C_6thread17LinearCombinationISH_Li1EffLNS1H_9ScaleType4KindE0ELNS_15FloatRoundStyleE2ESH_EENS1_15EpilogueDefaultEEEEEvvEEEEvNT_6ParamsE,"aw",@nobits
	.sectionflags	@""
	.align	16
	.zero		1024


//--------------------- .nv.shared.reserved.0     --------------------------
	.section	.nv.shared.reserved.0,"aw",@nobits
	.weak		__nv_reservedSMEM_offset_0_alias
	.size		__nv_reservedSMEM_offset_0_alias, 0, 0
	.other		__nv_reservedSMEM_offset_0_alias,@"STO_CUDA_RESERVED_SHARED STV_DEFAULT"
__nv_reservedSMEM_offset_0_alias:
	.zero		0


//--------------------- .nv.global                --------------------------
	.section	.nv.global,"aw",@nobits
.nv.global:
	.type		_ZN39_INTERNAL_55191b26_4_k_cu_329f5cd1_30174cute1_E,@object
	.size		_ZN39_INTERNAL_55191b26_4_k_cu_329f5cd1_30174cute1_E,(_ZN39_INTERNAL_55191b26_4_k_cu_329f5cd1_30174cuda3std3__45__cpo6cbeginE - _ZN39_INTERNAL_55191b26_4_k_cu_329f5cd1_30174cute1_E)
_ZN39_INTERNAL_55191b26_4_k_cu_329f5cd1_30174cute1_E:
	.zero		1
	.type		_ZN39_INTERNAL_55191b26_4_k_cu_329f5cd1_30174cuda3std3__45__cpo6cbeginE,@object
	.size		_ZN39_INTERNAL_55191b26_4_k_cu_329f5cd1_30174cuda3std3__45__cpo6cbeginE,(_ZN39_INTERNAL_55191b26_4_k_cu_329f5cd1_30174cuda3std3__48in_placeE - _ZN39_INTERNAL_55191b26_4_k_cu_329f5cd1_30174cuda3std3__45__cpo6cbeginE)
_ZN39_INTERNAL_55191b26_4_k_cu_329f5cd1_30174cuda3std3__45__cpo6cbeginE:
	.zero		1
	.type		_ZN39_INTERNAL_55191b26_4_k_cu_329f5cd1_30174cuda3std3__48in_placeE,@object
	.size		_ZN39_INTERNAL_55191b26_4_k_cu_329f5cd1_30174cuda3std3__48in_placeE,(_ZN39_INTERNAL_55191b26_4_k_cu_329f5cd1_30174cuda3std6ranges3__45__cpo9iter_moveE - _ZN39_INTERNAL_55191b26_4_k_cu_329f5cd1_30174cuda3std3__48in_placeE)
_ZN39_INTERNAL_55191b26_4_k_cu_329f5cd1_30174cuda3std3__48in_placeE:
	.zero		1
	.type		_ZN39_INTERNAL_55191b26_4_k_cu_329f5cd1_30174cuda3std6ranges3__45__cpo9iter_moveE,@object
	.size		_ZN39_INTERNAL_55191b26_4_k_cu_329f5cd1_30174cuda3std6ranges3__45__cpo9iter_moveE,(_ZN39_INTERNAL_55191b26_4_k_cu_329f5cd1_30174cuda3std3__45__cpo5beginE - _ZN39_INTERNAL_55191b26_4_k_cu_329f5cd1_30174cuda3std6ranges3__45__cpo9iter_moveE)
_ZN39_INTERNAL_55191b26_4_k_cu_329f5cd1_30174cuda3std6ranges3__45__cpo9iter_moveE:
	.zero		1
	.type		_ZN39_INTERNAL_55191b26_4_k_cu_329f5cd1_30174cuda3std3__45__cpo5beginE,@object
	.size		_ZN39_INTERNAL_55191b26_4_k_cu_329f5cd1_30174cuda3std3__45__cpo5beginE,(_ZN39_INTERNAL_55191b26_4_k_cu_329f5cd1_30174cuda3std3__441_GLOBAL__N__55191b26_4_k_cu_329f5cd1_30176ignoreE - _ZN39_INTERNAL_55191b26_4_k_cu_329f5cd1_30174cuda3std3__45__cpo5beginE)
_ZN39_INTERNAL_55191b26_4_k_cu_329f5cd1_30174cuda3std3__45__cpo5beginE:
	.zero		1
	.type		_ZN39_INTERNAL_55191b26_4_k_cu_329f5cd1_30174cuda3std3__441_GLOBAL__N__55191b26_4_k_cu_329f5cd1_30176ignoreE,@object
	.size		_ZN39_INTERNAL_55191b26_4_k_cu_329f5cd1_30174cuda3std3__441_GLOBAL__N__55191b26_4_k_cu_329f5cd1_30176ignoreE,(_ZN39_INTERNAL_55191b26_4_k_cu_329f5cd1_30174cute7productE - _ZN39_INTERNAL_55191b26_4_k_cu_329f5cd1_30174cuda3std3__441_GLOBAL__N__55191b26_4_k_cu_329f5cd1_30176ignoreE)
_ZN39_INTERNAL_55191b26_4_k_cu_329f5cd1_30174cuda3std3__441_GLOBAL__N__55191b26_4_k_cu_329f5cd1_30176ignoreE:
	.zero		1
	.type		_ZN39_INTERNAL_55191b26_4_k_cu_329f5cd1_30174cute7productE,@object
	.size		_ZN39_INTERNAL_55191b26_4_k_cu_329f5cd1_30174cute7productE,(_ZN39_INTERNAL_55191b26_4_k_cu_329f5cd1_30174cuda3std3__45__cpo3endE - _ZN39_INTERNAL_55191b26_4_k_cu_329f5cd1_30174cute7productE)
_ZN39_INTERNAL_55191b26_4_k_cu_329f5cd1_30174cute7productE:
	.zero		1
	.type		_ZN39_INTERNAL_55191b26_4_k_cu_329f5cd1_30174cuda3std3__45__cpo3endE,@object
	.size		_ZN39_INTERNAL_55191b26_4_k_cu_329f5cd1_30174cuda3std3__45__cpo3endE,(_ZN39_INTERNAL_55191b26_4_k_cu_329f5cd1_30174cuda3std3__419piecewise_constructE - _ZN39_INTERNAL_55191b26_4_k_cu_329f5cd1_30174cuda3std3__45__cpo3endE)
_ZN39_INTERNAL_55191b26_4_k_cu_329f5cd1_30174cuda3std3__45__cpo3endE:
	.zero		1
	.type		_ZN39_INTERNAL_55191b26_4_k_cu_329f5cd1_30174cuda3std3__419piecewise_constructE,@object
	.size		_ZN39_INTERNAL_55191b26_4_k_cu_329f5cd1_30174cuda3std3__419piecewise_constructE,(_ZN39_INTERNAL_55191b26_4_k_cu_329f5cd1_30174cuda3std3__45__cpo4cendE - _ZN39_INTERNAL_55191b26_4_k_cu_329f5cd1_30174cuda3std3__419piecewise_constructE)
_ZN39_INTERNAL_55191b26_4_k_cu_329f5cd1_30174cuda3std3__419piecewise_constructE:
	.zero		1
	.type		_ZN39_INTERNAL_55191b26_4_k_cu_329f5cd1_30174cuda3std3__45__cpo4cendE,@object
	.size		_ZN39_INTERNAL_55191b26_4_k_cu_329f5cd1_30174cuda3std3__45__cpo4cendE,(_ZN39_INTERNAL_55191b26_4_k_cu_329f5cd1_30174cuda3std6ranges3__45__cpo4swapE - _ZN39_INTERNAL_55191b26_4_k_cu_329f5cd1_30174cuda3std3__45__cpo4cendE)
_ZN39_INTERNAL_55191b26_4_k_cu_329f5cd1_30174cuda3std3__45__cpo4cendE:
	.zero		1
	.type		_ZN39_INTERNAL_55191b26_4_k_cu_329f5cd1_30174cuda3std6ranges3__45__cpo4swapE,@object
	.size		_ZN39_INTERNAL_55191b26_4_k_cu_329f5cd1_30174cuda3std6ranges3__45__cpo4swapE,(.L_8 - _ZN39_INTERNAL_55191b26_4_k_cu_329f5cd1_30174cuda3std6ranges3__45__cpo4swapE)
_ZN39_INTERNAL_55191b26_4_k_cu_329f5cd1_30174cuda3std6ranges3__45__cpo4swapE:
	.zero		1
.L_8:


//--------------------- .nv.constant0._ZN7cutlass13device_kernelINS_4gemm6kernel13GemmUniversalIN4cute5tupleIJiiiiEEENS1_10collective13CollectiveMmaINS1_34MainloopSm90TmaGmmaWarpSpecializedILi4ENS5_IJNS4_1CILi1EEESB_SB_EEENS1_32KernelTmaWarpSpecializedPingpongEEENS5_IJNSA_ILi64EEESF_SF_EEENS_10bfloat16_tENS5_IJlSB_lEEESH_SI_NS4_8TiledMMAINS4_8MMA_AtomIJNS4_4SM904GMMA27MMA_64x64x16_F32BF16BF16_SSILNSM_5MajorE0ELSO_0ELNSM_7ScaleInE1ELSP_1EEEEEENS4_6LayoutISC_NS5_IJNSA_ILi0EEEST_ST_EEEEENS5_IJNS4_10UnderscoreESW_SW_EEEEENS4_13SM90_TMA_LOADENS4_14ComposedLayoutINS4_7SwizzleILi3ELi4ELi3EEENS4_18smem_ptr_flag_bitsILi16EEENSS_INS5_IJNSA_ILi8EEESF_EEENS5_IJSF_SB_EEEEEEEvNS4_8identityESZ_S19_vS1A_EENS_8epilogue10collective6detail29Sm90TmaWarpSpecializedAdapterINS1D_15DefaultEpilogueISH_SI_SI_NS1C_6thread17LinearCombinationISH_Li1EffLNS1H_9ScaleType4KindE0ELNS_15FloatRoundStyleE2ESH_EENS1_15EpilogueDefaultEEEEEvvEEEEvNT_6ParamsE --------------------------
	.section	.nv.constant0._ZN7cutlass13device_kernelINS_4gemm6kernel13GemmUniversalIN4cute5tupleIJiiiiEEENS1_10collective13CollectiveMmaINS1_34MainloopSm90TmaGmmaWarpSpecializedILi4ENS5_IJNS4_1CILi1EEESB_SB_EEENS1_32KernelTmaWarpSpecializedPingpongEEENS5_IJNSA_ILi64EEESF_SF_EEENS_10bfloat16_tENS5_IJlSB_lEEESH_SI_NS4_8TiledMMAINS4_8MMA_AtomIJNS4_4SM904GMMA27MMA_64x64x16_F32BF16BF16_SSILNSM_5MajorE0ELSO_0ELNSM_7ScaleInE1ELSP_1EEEEEENS4_6LayoutISC_NS5_IJNSA_ILi0EEEST_ST_EEEEENS5_IJNS4_10UnderscoreESW_SW_EEEEENS4_13SM90_TMA_LOADENS4_14ComposedLayoutINS4_7SwizzleILi3ELi4ELi3EEENS4_18smem_ptr_flag_bitsILi16EEENSS_INS5_IJNSA_ILi8EEESF_EEENS5_IJSF_SB_EEEEEEEvNS4_8identityESZ_S19_vS1A_EENS_8epilogue10collective6detail29Sm90TmaWarpSpecializedAdapterINS1D_15DefaultEpilogueISH_SI_SI_NS1C_6thread17LinearCombinationISH_Li1EffLNS1H_9ScaleType4KindE0ELNS_15FloatRoundStyleE2ESH_EENS1_15EpilogueDefaultEEEEEvvEEEEvNT_6ParamsE,"a",@progbits
	.sectionflags	@""
	.align	4
.nv.constant0._ZN7cutlass13device_kernelINS_4gemm6kernel13GemmUniversalIN4cute5tupleIJiiiiEEENS1_10collective13CollectiveMmaINS1_34MainloopSm90TmaGmmaWarpSpecializedILi4ENS5_IJNS4_1CILi1EEESB_SB_EEENS1_32KernelTmaWarpSpecializedPingpongEEENS5_IJNSA_ILi64EEESF_SF_EEENS_10bfloat16_tENS5_IJlSB_lEEESH_SI_NS4_8TiledMMAINS4_8MMA_AtomIJNS4_4SM904GMMA27MMA_64x64x16_F32BF16BF16_SSILNSM_5MajorE0ELSO_0ELNSM_7ScaleInE1ELSP_1EEEEEENS4_6LayoutISC_NS5_IJNSA_ILi0EEEST_ST_EEEEENS5_IJNS4_10UnderscoreESW_SW_EEEEENS4_13SM90_TMA_LOADENS4_14ComposedLayoutINS4_7SwizzleILi3ELi4ELi3EEENS4_18smem_ptr_flag_bitsILi16EEENSS_INS5_IJNSA_ILi8EEESF_EEENS5_IJSF_SB_EEEEEEEvNS4_8identityESZ_S19_vS1A_EENS_8epilogue10collective6detail29Sm90TmaWarpSpecializedAdapterINS1D_15DefaultEpilogueISH_SI_SI_NS1C_6thread17LinearCombinationISH_Li1EffLNS1H_9ScaleType4KindE0ELNS_15FloatRoundStyleE2ESH_EENS1_15EpilogueDefaultEEEEEvvEEEEvNT_6ParamsE:
	.zero		1664


//--------------------- SYMBOLS --------------------------

	.type		.nv.reservedSmem.offset0,@object
	.size		.nv.reservedSmem.offset0,0x4
	.type		__assertfail,@function
